//
// Generated by NVIDIA NVVM Compiler
//
// Compiler Build ID: CL-36424714
// Cuda compilation tools, release 13.0, V13.0.88
// Based on NVVM 20.0.0
//

.version 9.0
.target sm_100
.address_size 64

	// .globl	_Z6mmul_dPfiiS_iS_

.visible .entry _Z6mmul_dPfiiS_iS_(
	.param .u64 .ptr .align 1 _Z6mmul_dPfiiS_iS__param_0,
	.param .u32 _Z6mmul_dPfiiS_iS__param_1,
	.param .u32 _Z6mmul_dPfiiS_iS__param_2,
	.param .u64 .ptr .align 1 _Z6mmul_dPfiiS_iS__param_3,
	.param .u32 _Z6mmul_dPfiiS_iS__param_4,
	.param .u64 .ptr .align 1 _Z6mmul_dPfiiS_iS__param_5
)
{
	.reg .pred 	%p<20>;
	.reg .b32 	%r<113>;
	.reg .b32 	%f<67>;
	.reg .b64 	%rd<82>;

	ld.param.u64 	%rd12, [_Z6mmul_dPfiiS_iS__param_0];
	ld.param.u32 	%r61, [_Z6mmul_dPfiiS_iS__param_1];
	ld.param.u32 	%r62, [_Z6mmul_dPfiiS_iS__param_2];
	ld.param.u64 	%rd13, [_Z6mmul_dPfiiS_iS__param_3];
	ld.param.u32 	%r63, [_Z6mmul_dPfiiS_iS__param_4];
	ld.param.u64 	%rd14, [_Z6mmul_dPfiiS_iS__param_5];
	cvta.to.global.u64 	%rd1, %rd13;
	cvta.to.global.u64 	%rd2, %rd12;
	cvta.to.global.u64 	%rd3, %rd14;
	min.s32 	%r64, %r61, %r63;
	setp.lt.s32 	%p1, %r64, 1;
	@%p1 bra 	$L__BB0_30;
	setp.lt.s32 	%p2, %r62, 1;
	@%p2 bra 	$L__BB0_17;
	and.b32  	%r1, %r62, 7;
	and.b32  	%r2, %r62, 3;
	and.b32  	%r3, %r62, 2147483640;
	and.b32  	%r4, %r62, 1;
	neg.s32 	%r5, %r3;
	shl.b32 	%r6, %r63, 3;
	shl.b32 	%r7, %r63, 1;
	mul.lo.s32 	%r8, %r63, 3;
	shl.b32 	%r9, %r63, 2;
	mul.lo.s32 	%r10, %r63, 5;
	mul.lo.s32 	%r11, %r63, 6;
	mul.lo.s32 	%r12, %r63, 7;
	mul.wide.u32 	%rd4, %r6, 4;
	mov.b32 	%r95, 0;
$L__BB0_3:
	mul.lo.s32 	%r78, %r95, %r61;
	mul.lo.s32 	%r14, %r95, %r63;
	cvt.u64.u32 	%rd5, %r78;
	mul.wide.u32 	%rd33, %r78, 4;
	add.s64 	%rd34, %rd2, %rd33;
	add.s64 	%rd6, %rd34, 16;
	mov.b32 	%r96, 0;
$L__BB0_4:
	setp.lt.u32 	%p11, %r62, 8;
	mov.b32 	%r106, 0;
	mov.f32 	%f66, 0f00000000;
	@%p11 bra 	$L__BB0_7;
	add.s32 	%r103, %r63, %r96;
	add.s32 	%r102, %r7, %r96;
	add.s32 	%r101, %r8, %r96;
	add.s32 	%r100, %r9, %r96;
	add.s32 	%r99, %r10, %r96;
	add.s32 	%r98, %r11, %r96;
	add.s32 	%r97, %r12, %r96;
	mul.wide.u32 	%rd35, %r96, 4;
	add.s64 	%rd81, %rd1, %rd35;
	mov.f32 	%f66, 0f00000000;
	mov.u64 	%rd80, %rd6;
	mov.u32 	%r104, %r5;
$L__BB0_6:
	.pragma "nounroll";
	ld.global.f32 	%f16, [%rd80+-16];
	ld.global.f32 	%f17, [%rd81];
	fma.rn.f32 	%f18, %f16, %f17, %f66;
	ld.global.f32 	%f19, [%rd80+-12];
	mul.wide.u32 	%rd36, %r103, 4;
	add.s64 	%rd37, %rd1, %rd36;
	ld.global.f32 	%f20, [%rd37];
	fma.rn.f32 	%f21, %f19, %f20, %f18;
	ld.global.f32 	%f22, [%rd80+-8];
	mul.wide.u32 	%rd38, %r102, 4;
	add.s64 	%rd39, %rd1, %rd38;
	ld.global.f32 	%f23, [%rd39];
	fma.rn.f32 	%f24, %f22, %f23, %f21;
	ld.global.f32 	%f25, [%rd80+-4];
	mul.wide.u32 	%rd40, %r101, 4;
	add.s64 	%rd41, %rd1, %rd40;
	ld.global.f32 	%f26, [%rd41];
	fma.rn.f32 	%f27, %f25, %f26, %f24;
	ld.global.f32 	%f28, [%rd80];
	mul.wide.u32 	%rd42, %r100, 4;
	add.s64 	%rd43, %rd1, %rd42;
	ld.global.f32 	%f29, [%rd43];
	fma.rn.f32 	%f30, %f28, %f29, %f27;
	ld.global.f32 	%f31, [%rd80+4];
	mul.wide.u32 	%rd44, %r99, 4;
	add.s64 	%rd45, %rd1, %rd44;
	ld.global.f32 	%f32, [%rd45];
	fma.rn.f32 	%f33, %f31, %f32, %f30;
	ld.global.f32 	%f34, [%rd80+8];
	mul.wide.u32 	%rd46, %r98, 4;
	add.s64 	%rd47, %rd1, %rd46;
	ld.global.f32 	%f35, [%rd47];
	fma.rn.f32 	%f36, %f34, %f35, %f33;
	ld.global.f32 	%f37, [%rd80+12];
	mul.wide.u32 	%rd48, %r97, 4;
	add.s64 	%rd49, %rd1, %rd48;
	ld.global.f32 	%f38, [%rd49];
	fma.rn.f32 	%f66, %f37, %f38, %f36;
	add.s32 	%r104, %r104, 8;
	add.s32 	%r103, %r103, %r6;
	add.s32 	%r102, %r102, %r6;
	add.s32 	%r101, %r101, %r6;
	add.s32 	%r100, %r100, %r6;
	add.s32 	%r99, %r99, %r6;
	add.s32 	%r98, %r98, %r6;
	add.s32 	%r97, %r97, %r6;
	add.s64 	%rd81, %rd81, %rd4;
	add.s64 	%rd80, %rd80, 32;
	setp.ne.s32 	%p12, %r104, 0;
	mov.u32 	%r106, %r3;
	@%p12 bra 	$L__BB0_6;
$L__BB0_7:
	setp.eq.s32 	%p13, %r1, 0;
	@%p13 bra 	$L__BB0_15;
	add.s32 	%r80, %r1, -1;
	setp.lt.u32 	%p14, %r80, 3;
	@%p14 bra 	$L__BB0_10;
	cvt.u32.u64 	%r81, %rd5;
	add.s32 	%r82, %r106, %r81;
	mul.wide.u32 	%rd50, %r82, 4;
	add.s64 	%rd51, %rd2, %rd50;
	ld.global.f32 	%f40, [%rd51];
	mad.lo.s32 	%r83, %r106, %r63, %r96;
	mul.wide.u32 	%rd52, %r83, 4;
	add.s64 	%rd53, %rd1, %rd52;
	ld.global.f32 	%f41, [%rd53];
	fma.rn.f32 	%f42, %f40, %f41, %f66;
	cvt.u64.u32 	%rd54, %r106;
	add.s64 	%rd55, %rd54, %rd5;
	shl.b64 	%rd56, %rd55, 2;
	add.s64 	%rd57, %rd2, %rd56;
	ld.global.f32 	%f43, [%rd57+4];
	add.s32 	%r84, %r83, %r63;
	mul.wide.u32 	%rd58, %r84, 4;
	add.s64 	%rd59, %rd1, %rd58;
	ld.global.f32 	%f44, [%rd59];
	fma.rn.f32 	%f45, %f43, %f44, %f42;
	ld.global.f32 	%f46, [%rd57+8];
	add.s32 	%r85, %r84, %r63;
	mul.wide.u32 	%rd60, %r85, 4;
	add.s64 	%rd61, %rd1, %rd60;
	ld.global.f32 	%f47, [%rd61];
	fma.rn.f32 	%f48, %f46, %f47, %f45;
	ld.global.f32 	%f49, [%rd57+12];
	add.s32 	%r86, %r85, %r63;
	mul.wide.u32 	%rd62, %r86, 4;
	add.s64 	%rd63, %rd1, %rd62;
	ld.global.f32 	%f50, [%rd63];
	fma.rn.f32 	%f66, %f49, %f50, %f48;
	add.s32 	%r106, %r106, 4;
$L__BB0_10:
	setp.eq.s32 	%p15, %r2, 0;
	@%p15 bra 	$L__BB0_15;
	setp.eq.s32 	%p16, %r2, 1;
	@%p16 bra 	$L__BB0_13;
	cvt.u32.u64 	%r87, %rd5;
	add.s32 	%r88, %r106, %r87;
	mul.wide.u32 	%rd64, %r88, 4;
	add.s64 	%rd65, %rd2, %rd64;
	ld.global.f32 	%f52, [%rd65];
	mad.lo.s32 	%r89, %r106, %r63, %r96;
	mul.wide.u32 	%rd66, %r89, 4;
	add.s64 	%rd67, %rd1, %rd66;
	ld.global.f32 	%f53, [%rd67];
	fma.rn.f32 	%f54, %f52, %f53, %f66;
	cvt.u64.u32 	%rd68, %r106;
	add.s64 	%rd69, %rd68, %rd5;
	shl.b64 	%rd70, %rd69, 2;
	add.s64 	%rd71, %rd2, %rd70;
	ld.global.f32 	%f55, [%rd71+4];
	add.s32 	%r90, %r89, %r63;
	mul.wide.u32 	%rd72, %r90, 4;
	add.s64 	%rd73, %rd1, %rd72;
	ld.global.f32 	%f56, [%rd73];
	fma.rn.f32 	%f66, %f55, %f56, %f54;
	add.s32 	%r106, %r106, 2;
$L__BB0_13:
	setp.eq.s32 	%p17, %r4, 0;
	@%p17 bra 	$L__BB0_15;
	cvt.u32.u64 	%r91, %rd5;
	add.s32 	%r92, %r106, %r91;
	mul.wide.u32 	%rd74, %r92, 4;
	add.s64 	%rd75, %rd2, %rd74;
	ld.global.f32 	%f57, [%rd75];
	mad.lo.s32 	%r93, %r106, %r63, %r96;
	mul.wide.u32 	%rd76, %r93, 4;
	add.s64 	%rd77, %rd1, %rd76;
	ld.global.f32 	%f58, [%rd77];
	fma.rn.f32 	%f66, %f57, %f58, %f66;
$L__BB0_15:
	add.s32 	%r94, %r96, %r14;
	mul.wide.u32 	%rd78, %r94, 4;
	add.s64 	%rd79, %rd3, %rd78;
	st.global.f32 	[%rd79], %f66;
	add.s32 	%r96, %r96, 1;
	setp.ne.s32 	%p18, %r96, %r63;
	@%p18 bra 	$L__BB0_4;
	add.s32 	%r95, %r95, 1;
	setp.eq.s32 	%p19, %r95, %r61;
	@%p19 bra 	$L__BB0_30;
	bra.uni 	$L__BB0_3;
$L__BB0_17:
	and.b32  	%r46, %r63, 7;
	add.s32 	%r47, %r46, -1;
	and.b32  	%r48, %r63, 3;
	and.b32  	%r49, %r63, 2147483640;
	and.b32  	%r50, %r63, 1;
	mov.b32 	%r108, 0;
$L__BB0_18:
	setp.lt.u32 	%p3, %r63, 8;
	mul.lo.s32 	%r52, %r108, %r63;
	mov.b32 	%r111, 0;
	@%p3 bra 	$L__BB0_21;
	mov.b32 	%r109, 0;
$L__BB0_20:
	.pragma "nounroll";
	add.s32 	%r68, %r109, %r52;
	mul.wide.u32 	%rd15, %r68, 4;
	add.s64 	%rd16, %rd3, %rd15;
	mov.b32 	%r69, 0;
	st.global.u32 	[%rd16], %r69;
	st.global.u32 	[%rd16+4], %r69;
	st.global.u32 	[%rd16+8], %r69;
	st.global.u32 	[%rd16+12], %r69;
	st.global.u32 	[%rd16+16], %r69;
	st.global.u32 	[%rd16+20], %r69;
	st.global.u32 	[%rd16+24], %r69;
	st.global.u32 	[%rd16+28], %r69;
	add.s32 	%r109, %r109, 8;
	setp.ne.s32 	%p4, %r109, %r49;
	mov.u32 	%r111, %r49;
	@%p4 bra 	$L__BB0_20;
$L__BB0_21:
	setp.eq.s32 	%p5, %r46, 0;
	@%p5 bra 	$L__BB0_29;
	setp.lt.u32 	%p6, %r47, 3;
	@%p6 bra 	$L__BB0_24;
	add.s32 	%r70, %r111, %r52;
	mul.wide.u32 	%rd17, %r70, 4;
	add.s64 	%rd18, %rd3, %rd17;
	mov.b32 	%r71, 0;
	st.global.u32 	[%rd18], %r71;
	cvt.u64.u32 	%rd19, %r52;
	cvt.u64.u32 	%rd20, %r111;
	add.s64 	%rd21, %rd20, %rd19;
	shl.b64 	%rd22, %rd21, 2;
	add.s64 	%rd23, %rd3, %rd22;
	st.global.u32 	[%rd23+4], %r71;
	st.global.u32 	[%rd23+8], %r71;
	st.global.u32 	[%rd23+12], %r71;
	add.s32 	%r111, %r111, 4;
$L__BB0_24:
	setp.eq.s32 	%p7, %r48, 0;
	@%p7 bra 	$L__BB0_29;
	setp.eq.s32 	%p8, %r48, 1;
	@%p8 bra 	$L__BB0_27;
	add.s32 	%r72, %r111, %r52;
	mul.wide.u32 	%rd24, %r72, 4;
	add.s64 	%rd25, %rd3, %rd24;
	mov.b32 	%r73, 0;
	st.global.u32 	[%rd25], %r73;
	cvt.u64.u32 	%rd26, %r52;
	cvt.u64.u32 	%rd27, %r111;
	add.s64 	%rd28, %rd27, %rd26;
	shl.b64 	%rd29, %rd28, 2;
	add.s64 	%rd30, %rd3, %rd29;
	st.global.u32 	[%rd30+4], %r73;
	add.s32 	%r111, %r111, 2;
$L__BB0_27:
	setp.eq.s32 	%p9, %r50, 0;
	@%p9 bra 	$L__BB0_29;
	add.s32 	%r74, %r111, %r52;
	mul.wide.u32 	%rd31, %r74, 4;
	add.s64 	%rd32, %rd3, %rd31;
	mov.b32 	%r75, 0;
	st.global.u32 	[%rd32], %r75;
$L__BB0_29:
	add.s32 	%r108, %r108, 1;
	setp.ne.s32 	%p10, %r108, %r61;
	@%p10 bra 	$L__BB0_18;
$L__BB0_30:
	ret;

}
	// .globl	_Z13mmul_d_threadPfiiS_iS_
.visible .entry _Z13mmul_d_threadPfiiS_iS_(
	.param .u64 .ptr .align 1 _Z13mmul_d_threadPfiiS_iS__param_0,
	.param .u32 _Z13mmul_d_threadPfiiS_iS__param_1,
	.param .u32 _Z13mmul_d_threadPfiiS_iS__param_2,
	.param .u64 .ptr .align 1 _Z13mmul_d_threadPfiiS_iS__param_3,
	.param .u32 _Z13mmul_d_threadPfiiS_iS__param_4,
	.param .u64 .ptr .align 1 _Z13mmul_d_threadPfiiS_iS__param_5
)
{
	.reg .pred 	%p<19>;
	.reg .b32 	%r<105>;
	.reg .b32 	%f<67>;
	.reg .b64 	%rd<59>;

	ld.param.u64 	%rd7, [_Z13mmul_d_threadPfiiS_iS__param_0];
	ld.param.u32 	%r55, [_Z13mmul_d_threadPfiiS_iS__param_1];
	ld.param.u32 	%r56, [_Z13mmul_d_threadPfiiS_iS__param_2];
	ld.param.u64 	%rd8, [_Z13mmul_d_threadPfiiS_iS__param_3];
	ld.param.u32 	%r57, [_Z13mmul_d_threadPfiiS_iS__param_4];
	ld.param.u64 	%rd9, [_Z13mmul_d_threadPfiiS_iS__param_5];
	cvta.to.global.u64 	%rd1, %rd8;
	cvta.to.global.u64 	%rd2, %rd7;
	cvta.to.global.u64 	%rd3, %rd9;
	setp.lt.s32 	%p1, %r57, 1;
	@%p1 bra 	$L__BB1_26;
	mov.u32 	%r58, %tid.x;
	mov.u32 	%r59, %ntid.x;
	mov.u32 	%r60, %ctaid.x;
	mad.lo.s32 	%r61, %r60, %r59, %r58;
	setp.lt.s32 	%p2, %r56, 1;
	mul.lo.s32 	%r1, %r55, %r61;
	mul.lo.s32 	%r2, %r57, %r61;
	@%p2 bra 	$L__BB1_15;
	and.b32  	%r3, %r56, 7;
	and.b32  	%r4, %r56, 3;
	and.b32  	%r5, %r56, 2147483640;
	and.b32  	%r6, %r56, 1;
	neg.s32 	%r7, %r5;
	shl.b32 	%r8, %r57, 3;
	mul.lo.s32 	%r9, %r57, 3;
	shl.b32 	%r10, %r57, 2;
	mul.lo.s32 	%r11, %r57, 6;
	mul.lo.s32 	%r12, %r57, 7;
	mov.b32 	%r88, 0;
	mul.wide.u32 	%rd35, %r8, 4;
$L__BB1_3:
	setp.lt.u32 	%p11, %r56, 8;
	mov.b32 	%r99, 0;
	mov.f32 	%f66, 0f00000000;
	@%p11 bra 	$L__BB1_6;
	add.s32 	%r96, %r57, %r88;
	shl.b32 	%r75, %r57, 1;
	add.s32 	%r95, %r75, %r88;
	add.s32 	%r94, %r9, %r88;
	add.s32 	%r93, %r10, %r88;
	mad.lo.s32 	%r92, %r57, 5, %r88;
	add.s32 	%r91, %r11, %r88;
	add.s32 	%r90, %r12, %r88;
	mul.wide.u32 	%rd18, %r88, 4;
	add.s64 	%rd58, %rd1, %rd18;
	mov.f32 	%f66, 0f00000000;
	mov.u32 	%r89, %r1;
	mov.u32 	%r97, %r7;
$L__BB1_5:
	.pragma "nounroll";
	mul.wide.s32 	%rd19, %r89, 4;
	add.s64 	%rd20, %rd2, %rd19;
	ld.global.f32 	%f16, [%rd20];
	ld.global.f32 	%f17, [%rd58];
	fma.rn.f32 	%f18, %f16, %f17, %f66;
	ld.global.f32 	%f19, [%rd20+4];
	mul.wide.u32 	%rd21, %r96, 4;
	add.s64 	%rd22, %rd1, %rd21;
	ld.global.f32 	%f20, [%rd22];
	fma.rn.f32 	%f21, %f19, %f20, %f18;
	ld.global.f32 	%f22, [%rd20+8];
	mul.wide.u32 	%rd23, %r95, 4;
	add.s64 	%rd24, %rd1, %rd23;
	ld.global.f32 	%f23, [%rd24];
	fma.rn.f32 	%f24, %f22, %f23, %f21;
	ld.global.f32 	%f25, [%rd20+12];
	mul.wide.u32 	%rd25, %r94, 4;
	add.s64 	%rd26, %rd1, %rd25;
	ld.global.f32 	%f26, [%rd26];
	fma.rn.f32 	%f27, %f25, %f26, %f24;
	ld.global.f32 	%f28, [%rd20+16];
	mul.wide.u32 	%rd27, %r93, 4;
	add.s64 	%rd28, %rd1, %rd27;
	ld.global.f32 	%f29, [%rd28];
	fma.rn.f32 	%f30, %f28, %f29, %f27;
	ld.global.f32 	%f31, [%rd20+20];
	mul.wide.u32 	%rd29, %r92, 4;
	add.s64 	%rd30, %rd1, %rd29;
	ld.global.f32 	%f32, [%rd30];
	fma.rn.f32 	%f33, %f31, %f32, %f30;
	ld.global.f32 	%f34, [%rd20+24];
	mul.wide.u32 	%rd31, %r91, 4;
	add.s64 	%rd32, %rd1, %rd31;
	ld.global.f32 	%f35, [%rd32];
	fma.rn.f32 	%f36, %f34, %f35, %f33;
	ld.global.f32 	%f37, [%rd20+28];
	mul.wide.u32 	%rd33, %r90, 4;
	add.s64 	%rd34, %rd1, %rd33;
	ld.global.f32 	%f38, [%rd34];
	fma.rn.f32 	%f66, %f37, %f38, %f36;
	add.s32 	%r97, %r97, 8;
	add.s32 	%r96, %r96, %r8;
	add.s32 	%r95, %r95, %r8;
	add.s32 	%r94, %r94, %r8;
	add.s32 	%r93, %r93, %r8;
	add.s32 	%r92, %r92, %r8;
	add.s32 	%r91, %r91, %r8;
	add.s32 	%r90, %r90, %r8;
	add.s64 	%rd58, %rd58, %rd35;
	add.s32 	%r89, %r89, 8;
	setp.ne.s32 	%p12, %r97, 0;
	mov.u32 	%r99, %r5;
	@%p12 bra 	$L__BB1_5;
$L__BB1_6:
	setp.eq.s32 	%p13, %r3, 0;
	@%p13 bra 	$L__BB1_14;
	add.s32 	%r76, %r3, -1;
	setp.lt.u32 	%p14, %r76, 3;
	@%p14 bra 	$L__BB1_9;
	add.s32 	%r77, %r99, %r1;
	mul.wide.s32 	%rd36, %r77, 4;
	add.s64 	%rd37, %rd2, %rd36;
	ld.global.f32 	%f40, [%rd37];
	mad.lo.s32 	%r78, %r99, %r57, %r88;
	mul.wide.u32 	%rd38, %r78, 4;
	add.s64 	%rd39, %rd1, %rd38;
	ld.global.f32 	%f41, [%rd39];
	fma.rn.f32 	%f42, %f40, %f41, %f66;
	ld.global.f32 	%f43, [%rd37+4];
	add.s32 	%r79, %r78, %r57;
	mul.wide.u32 	%rd40, %r79, 4;
	add.s64 	%rd41, %rd1, %rd40;
	ld.global.f32 	%f44, [%rd41];
	fma.rn.f32 	%f45, %f43, %f44, %f42;
	ld.global.f32 	%f46, [%rd37+8];
	add.s32 	%r80, %r79, %r57;
	mul.wide.u32 	%rd42, %r80, 4;
	add.s64 	%rd43, %rd1, %rd42;
	ld.global.f32 	%f47, [%rd43];
	fma.rn.f32 	%f48, %f46, %f47, %f45;
	ld.global.f32 	%f49, [%rd37+12];
	add.s32 	%r81, %r80, %r57;
	mul.wide.u32 	%rd44, %r81, 4;
	add.s64 	%rd45, %rd1, %rd44;
	ld.global.f32 	%f50, [%rd45];
	fma.rn.f32 	%f66, %f49, %f50, %f48;
	add.s32 	%r99, %r99, 4;
$L__BB1_9:
	setp.eq.s32 	%p15, %r4, 0;
	@%p15 bra 	$L__BB1_14;
	setp.eq.s32 	%p16, %r4, 1;
	@%p16 bra 	$L__BB1_12;
	add.s32 	%r82, %r99, %r1;
	mul.wide.s32 	%rd46, %r82, 4;
	add.s64 	%rd47, %rd2, %rd46;
	ld.global.f32 	%f52, [%rd47];
	mad.lo.s32 	%r83, %r99, %r57, %r88;
	mul.wide.u32 	%rd48, %r83, 4;
	add.s64 	%rd49, %rd1, %rd48;
	ld.global.f32 	%f53, [%rd49];
	fma.rn.f32 	%f54, %f52, %f53, %f66;
	ld.global.f32 	%f55, [%rd47+4];
	add.s32 	%r84, %r83, %r57;
	mul.wide.u32 	%rd50, %r84, 4;
	add.s64 	%rd51, %rd1, %rd50;
	ld.global.f32 	%f56, [%rd51];
	fma.rn.f32 	%f66, %f55, %f56, %f54;
	add.s32 	%r99, %r99, 2;
$L__BB1_12:
	setp.eq.s32 	%p17, %r6, 0;
	@%p17 bra 	$L__BB1_14;
	add.s32 	%r85, %r99, %r1;
	mul.wide.s32 	%rd52, %r85, 4;
	add.s64 	%rd53, %rd2, %rd52;
	ld.global.f32 	%f57, [%rd53];
	mad.lo.s32 	%r86, %r99, %r57, %r88;
	mul.wide.u32 	%rd54, %r86, 4;
	add.s64 	%rd55, %rd1, %rd54;
	ld.global.f32 	%f58, [%rd55];
	fma.rn.f32 	%f66, %f57, %f58, %f66;
$L__BB1_14:
	add.s32 	%r87, %r88, %r2;
	mul.wide.s32 	%rd56, %r87, 4;
	add.s64 	%rd57, %rd3, %rd56;
	st.global.f32 	[%rd57], %f66;
	add.s32 	%r88, %r88, 1;
	setp.eq.s32 	%p18, %r88, %r57;
	@%p18 bra 	$L__BB1_26;
	bra.uni 	$L__BB1_3;
$L__BB1_15:
	and.b32  	%r45, %r57, 7;
	setp.lt.u32 	%p3, %r57, 8;
	mov.b32 	%r103, 0;
	@%p3 bra 	$L__BB1_18;
	and.b32  	%r103, %r57, 2147483640;
	mov.b32 	%r101, 0;
$L__BB1_17:
	.pragma "nounroll";
	add.s32 	%r64, %r101, %r2;
	mul.wide.s32 	%rd10, %r64, 4;
	add.s64 	%rd11, %rd3, %rd10;
	mov.b32 	%r65, 0;
	st.global.u32 	[%rd11], %r65;
	st.global.u32 	[%rd11+4], %r65;
	st.global.u32 	[%rd11+8], %r65;
	st.global.u32 	[%rd11+12], %r65;
	st.global.u32 	[%rd11+16], %r65;
	st.global.u32 	[%rd11+20], %r65;
	st.global.u32 	[%rd11+24], %r65;
	st.global.u32 	[%rd11+28], %r65;
	add.s32 	%r101, %r101, 8;
	setp.ne.s32 	%p4, %r101, %r103;
	@%p4 bra 	$L__BB1_17;
$L__BB1_18:
	setp.eq.s32 	%p5, %r45, 0;
	@%p5 bra 	$L__BB1_26;
	and.b32  	%r50, %r57, 3;
	setp.lt.u32 	%p6, %r45, 4;
	@%p6 bra 	$L__BB1_21;
	add.s32 	%r66, %r103, %r2;
	mul.wide.s32 	%rd12, %r66, 4;
	add.s64 	%rd13, %rd3, %rd12;
	mov.b32 	%r67, 0;
	st.global.u32 	[%rd13], %r67;
	st.global.u32 	[%rd13+4], %r67;
	st.global.u32 	[%rd13+8], %r67;
	st.global.u32 	[%rd13+12], %r67;
	add.s32 	%r103, %r103, 4;
$L__BB1_21:
	setp.eq.s32 	%p7, %r50, 0;
	@%p7 bra 	$L__BB1_26;
	setp.eq.s32 	%p8, %r50, 1;
	@%p8 bra 	$L__BB1_24;
	add.s32 	%r68, %r103, %r2;
	mul.wide.s32 	%rd14, %r68, 4;
	add.s64 	%rd15, %rd3, %rd14;
	mov.b32 	%r69, 0;
	st.global.u32 	[%rd15], %r69;
	st.global.u32 	[%rd15+4], %r69;
	add.s32 	%r103, %r103, 2;
$L__BB1_24:
	and.b32  	%r70, %r57, 1;
	setp.eq.b32 	%p9, %r70, 1;
	not.pred 	%p10, %p9;
	@%p10 bra 	$L__BB1_26;
	add.s32 	%r71, %r103, %r2;
	mul.wide.s32 	%rd16, %r71, 4;
	add.s64 	%rd17, %rd3, %rd16;
	mov.b32 	%r72, 0;
	st.global.u32 	[%rd17], %r72;
$L__BB1_26:
	ret;

}


// ===== COMPILED SASS (sm_100) =====

	.target	sm_100

	.elftype	@"ET_EXEC"


//--------------------- .note.nv.tkinfo           --------------------------
	.section	.note.nv.tkinfo,"",@"SHT_NOTE"
	.sectionflags	@"SHF_NOTE_NV_TKINFO"
	.tkinfo
        /*0018*/ 	.word	0x00000002
        /*0030*/ 	.string	""
        /*0030*/ 	.string	"ptxas"
        /*0030*/ 	.string	"Cuda compilation tools, release 13.0, V13.0.88"
        /*0030*/ 	.string	"Build cuda_13.0.r13.0/compiler.36424714_0"
        /*0030*/ 	.string	"-arch sm_100 -m 64 "



//--------------------- .note.nv.cuinfo           --------------------------
	.section	.note.nv.cuinfo,"",@"SHT_NOTE"
	.sectionflags	@"SHF_NOTE_NV_CUINFO"
        /*0018*/ 	.short	0x0002
        /*001a*/ 	.short	0x0064
        /*001c*/ 	.short	0x0082
	.zero		2


//--------------------- .nv.info                  --------------------------
	.section	.nv.info,"",@"SHT_CUDA_INFO"
	.align	4


	//----- nvinfo : EIATTR_REGCOUNT
	.align		4
        /*0000*/ 	.byte	0x04, 0x2f
        /*0002*/ 	.short	(.L_1 - .L_0)
	.align		4
.L_0:
        /*0004*/ 	.word	index@(_Z6mmul_dPfiiS_iS_)
        /*0008*/ 	.word	0x00000020


	//----- nvinfo : EIATTR_FRAME_SIZE
	.align		4
.L_1:
        /*000c*/ 	.byte	0x04, 0x11
        /*000e*/ 	.short	(.L_3 - .L_2)
	.align		4
.L_2:
        /*0010*/ 	.word	index@(_Z6mmul_dPfiiS_iS_)
        /*0014*/ 	.word	0x00000000


	//----- nvinfo : EIATTR_REGCOUNT
	.align		4
.L_3:
        /*0018*/ 	.byte	0x04, 0x2f
        /*001a*/ 	.short	(.L_5 - .L_4)
	.align		4
.L_4:
        /*001c*/ 	.word	index@(_Z13mmul_d_threadPfiiS_iS_)
        /*0020*/ 	.word	0x0000001c


	//----- nvinfo : EIATTR_FRAME_SIZE
	.align		4
.L_5:
        /*0024*/ 	.byte	0x04, 0x11
        /*0026*/ 	.short	(.L_7 - .L_6)
	.align		4
.L_6:
        /*0028*/ 	.word	index@(_Z13mmul_d_threadPfiiS_iS_)
        /*002c*/ 	.word	0x00000000


	//----- nvinfo : EIATTR_MIN_STACK_SIZE
	.align		4
.L_7:
        /*0030*/ 	.byte	0x04, 0x12
        /*0032*/ 	.short	(.L_9 - .L_8)
	.align		4
.L_8:
        /*0034*/ 	.word	index@(_Z13mmul_d_threadPfiiS_iS_)
        /*0038*/ 	.word	0x00000000


	//----- nvinfo : EIATTR_MIN_STACK_SIZE
	.align		4
.L_9:
        /*003c*/ 	.byte	0x04, 0x12
        /*003e*/ 	.short	(.L_11 - .L_10)
	.align		4
.L_10:
        /*0040*/ 	.word	index@(_Z6mmul_dPfiiS_iS_)
        /*0044*/ 	.word	0x00000000
.L_11:


//--------------------- .nv.compat                --------------------------
	.section	.nv.compat,"",@"SHT_CUDA_COMPAT_INFO"
	.align	4
        /*0000*/ 	.byte	0x02, 0x09, 0x00, 0x00, 0x02, 0x02, 0x01, 0x00, 0x02, 0x05, 0x05, 0x00, 0x03, 0x07, 0x01, 0x01
        /*0010*/ 	.byte	0x02, 0x03, 0x00, 0x00, 0x02, 0x06, 0x01, 0x00, 0x04, 0x0b, 0x08, 0x00, 0x09, 0x00, 0x00, 0x00
        /*0020*/ 	.byte	0x00, 0x00, 0x00, 0x00


//--------------------- .nv.info._Z13mmul_d_threadPfiiS_iS_ --------------------------
	.section	.nv.info._Z13mmul_d_threadPfiiS_iS_,"",@"SHT_CUDA_INFO"
	.sectionflags	@""
	.align	4


	//----- nvinfo : EIATTR_CUDA_API_VERSION
	.align		4
        /*0000*/ 	.byte	0x04, 0x37
        /*0002*/ 	.short	(.L_13 - .L_12)
.L_12:
        /*0004*/ 	.word	0x00000082


	//----- nvinfo : EIATTR_KPARAM_INFO
	.align		4
.L_13:
        /*0008*/ 	.byte	0x04, 0x17
        /*000a*/ 	.short	(.L_15 - .L_14)
.L_14:
        /*000c*/ 	.word	0x00000000
        /*0010*/ 	.short	0x0005
        /*0012*/ 	.short	0x0020
        /*0014*/ 	.byte	0x00, 0xf5, 0x21, 0x00


	//----- nvinfo : EIATTR_KPARAM_INFO
	.align		4
.L_15:
        /*0018*/ 	.byte	0x04, 0x17
        /*001a*/ 	.short	(.L_17 - .L_16)
.L_16:
        /*001c*/ 	.word	0x00000000
        /*0020*/ 	.short	0x0004
        /*0022*/ 	.short	0x0018
        /*0024*/ 	.byte	0x00, 0xf0, 0x11, 0x00


	//----- nvinfo : EIATTR_KPARAM_INFO
	.align		4
.L_17:
        /*0028*/ 	.byte	0x04, 0x17
        /*002a*/ 	.short	(.L_19 - .L_18)
.L_18:
        /*002c*/ 	.word	0x00000000
        /*0030*/ 	.short	0x0003
        /*0032*/ 	.short	0x0010
        /*0034*/ 	.byte	0x00, 0xf5, 0x21, 0x00


	//----- nvinfo : EIATTR_KPARAM_INFO
	.align		4
.L_19:
        /*0038*/ 	.byte	0x04, 0x17
        /*003a*/ 	.short	(.L_21 - .L_20)
.L_20:
        /*003c*/ 	.word	0x00000000
        /*0040*/ 	.short	0x0002
        /*0042*/ 	.short	0x000c
        /*0044*/ 	.byte	0x00, 0xf0, 0x11, 0x00


	//----- nvinfo : EIATTR_KPARAM_INFO
	.align		4
.L_21:
        /*0048*/ 	.byte	0x04, 0x17
        /*004a*/ 	.short	(.L_23 - .L_22)
.L_22:
        /*004c*/ 	.word	0x00000000
        /*0050*/ 	.short	0x0001
        /*0052*/ 	.short	0x0008
        /*0054*/ 	.byte	0x00, 0xf0, 0x11, 0x00


	//----- nvinfo : EIATTR_KPARAM_INFO
	.align		4
.L_23:
        /*0058*/ 	.byte	0x04, 0x17
        /*005a*/ 	.short	(.L_25 - .L_24)
.L_24:
        /*005c*/ 	.word	0x00000000
        /*0060*/ 	.short	0x0000
        /*0062*/ 	.short	0x0000
        /*0064*/ 	.byte	0x00, 0xf5, 0x21, 0x00


	//----- nvinfo : EIATTR_SPARSE_MMA_MASK
	.align		4
.L_25:
        /*0068*/ 	.byte	0x03, 0x50
        /*006a*/ 	.short	0x0000


	//----- nvinfo : EIATTR_MAXREG_COUNT
	.align		4
        /*006c*/ 	.byte	0x03, 0x1b
        /*006e*/ 	.short	0x00ff


	//----- nvinfo : EIATTR_MERCURY_ISA_VERSION
	.align		4
        /*0070*/ 	.byte	0x03, 0x5f
        /*0072*/ 	.short	0x0101


	//----- nvinfo : EIATTR_VRC_CTA_INIT_COUNT
	.align		4
        /*0074*/ 	.byte	0x02, 0x4a
	.zero		1
	.zero		1


	//----- nvinfo : EIATTR_EXIT_INSTR_OFFSETS
	.align		4
        /*0078*/ 	.byte	0x04, 0x1c
        /*007a*/ 	.short	(.L_27 - .L_26)


	//   ....[0]....
.L_26:
        /*007c*/ 	.word	0x00000040


	//   ....[1]....
        /*0080*/ 	.word	0x00000be0


	//   ....[2]....
        /*0084*/ 	.word	0x00000d60


	//   ....[3]....
        /*0088*/ 	.word	0x00000e40


	//   ....[4]....
        /*008c*/ 	.word	0x00000f30


	//   ....[5]....
        /*0090*/ 	.word	0x00000f90


	//----- nvinfo : EIATTR_CBANK_PARAM_SIZE
	.align		4
.L_27:
        /*0094*/ 	.byte	0x03, 0x19
        /*0096*/ 	.short	0x0028


	//----- nvinfo : EIATTR_PARAM_CBANK
	.align		4
        /*0098*/ 	.byte	0x04, 0x0a
        /*009a*/ 	.short	(.L_29 - .L_28)
	.align		4
.L_28:
        /*009c*/ 	.word	index@(.nv.constant0._Z13mmul_d_threadPfiiS_iS_)
        /*00a0*/ 	.short	0x0380
        /*00a2*/ 	.short	0x0028


	//----- nvinfo : EIATTR_SW_WAR
	.align		4
.L_29:
        /*00a4*/ 	.byte	0x04, 0x36
        /*00a6*/ 	.short	(.L_31 - .L_30)
.L_30:
        /*00a8*/ 	.word	0x00000008
.L_31:


//--------------------- .nv.info._Z6mmul_dPfiiS_iS_ --------------------------
	.section	.nv.info._Z6mmul_dPfiiS_iS_,"",@"SHT_CUDA_INFO"
	.sectionflags	@""
	.align	4


	//----- nvinfo : EIATTR_CUDA_API_VERSION
	.align		4
        /*0000*/ 	.byte	0x04, 0x37
        /*0002*/ 	.short	(.L_33 - .L_32)
.L_32:
        /*0004*/ 	.word	0x00000082


	//----- nvinfo : EIATTR_KPARAM_INFO
	.align		4
.L_33:
        /*0008*/ 	.byte	0x04, 0x17
        /*000a*/ 	.short	(.L_35 - .L_34)
.L_34:
        /*000c*/ 	.word	0x00000000
        /*0010*/ 	.short	0x0005
        /*0012*/ 	.short	0x0020
        /*0014*/ 	.byte	0x00, 0xf5, 0x21, 0x00


	//----- nvinfo : EIATTR_KPARAM_INFO
	.align		4
.L_35:
        /*0018*/ 	.byte	0x04, 0x17
        /*001a*/ 	.short	(.L_37 - .L_36)
.L_36:
        /*001c*/ 	.word	0x00000000
        /*0020*/ 	.short	0x0004
        /*0022*/ 	.short	0x0018
        /*0024*/ 	.byte	0x00, 0xf0, 0x11, 0x00


	//----- nvinfo : EIATTR_KPARAM_INFO
	.align		4
.L_37:
        /*0028*/ 	.byte	0x04, 0x17
        /*002a*/ 	.short	(.L_39 - .L_38)
.L_38:
        /*002c*/ 	.word	0x00000000
        /*0030*/ 	.short	0x0003
        /*0032*/ 	.short	0x0010
        /*0034*/ 	.byte	0x00, 0xf5, 0x21, 0x00


	//----- nvinfo : EIATTR_KPARAM_INFO
	.align		4
.L_39:
        /*0038*/ 	.byte	0x04, 0x17
        /*003a*/ 	.short	(.L_41 - .L_40)
.L_40:
        /*003c*/ 	.word	0x00000000
        /*0040*/ 	.short	0x0002
        /*0042*/ 	.short	0x000c
        /*0044*/ 	.byte	0x00, 0xf0, 0x11, 0x00


	//----- nvinfo : EIATTR_KPARAM_INFO
	.align		4
.L_41:
        /*0048*/ 	.byte	0x04, 0x17
        /*004a*/ 	.short	(.L_43 - .L_42)
.L_42:
        /*004c*/ 	.word	0x00000000
        /*0050*/ 	.short	0x0001
        /*0052*/ 	.short	0x0008
        /*0054*/ 	.byte	0x00, 0xf0, 0x11, 0x00


	//----- nvinfo : EIATTR_KPARAM_INFO
	.align		4
.L_43:
        /*0058*/ 	.byte	0x04, 0x17
        /*005a*/ 	.short	(.L_45 - .L_44)
.L_44:
        /*005c*/ 	.word	0x00000000
        /*0060*/ 	.short	0x0000
        /*0062*/ 	.short	0x0000
        /*0064*/ 	.byte	0x00, 0xf5, 0x21, 0x00


	//----- nvinfo : EIATTR_SPARSE_MMA_MASK
	.align		4
.L_45:
        /*0068*/ 	.byte	0x03, 0x50
        /*006a*/ 	.short	0x0000


	//----- nvinfo : EIATTR_MAXREG_COUNT
	.align		4
        /*006c*/ 	.byte	0x03, 0x1b
        /*006e*/ 	.short	0x00ff


	//----- nvinfo : EIATTR_MERCURY_ISA_VERSION
	.align		4
        /*0070*/ 	.byte	0x03, 0x5f
        /*0072*/ 	.short	0x0101


	//----- nvinfo : EIATTR_VRC_CTA_INIT_COUNT
	.align		4
        /*0074*/ 	.byte	0x02, 0x4a
	.zero		1
	.zero		1


	//----- nvinfo : EIATTR_EXIT_INSTR_OFFSETS
	.align		4
        /*0078*/ 	.byte	0x04, 0x1c
        /*007a*/ 	.short	(.L_47 - .L_46)


	//   ....[0]....
.L_46:
        /*007c*/ 	.word	0x00000050


	//   ....[1]....
        /*0080*/ 	.word	0x00000ad0


	//   ....[2]....
        /*0084*/ 	.word	0x00000f20


	//----- nvinfo : EIATTR_CBANK_PARAM_SIZE
	.align		4
.L_47:
        /*0088*/ 	.byte	0x03, 0x19
        /*008a*/ 	.short	0x0028


	//----- nvinfo : EIATTR_PARAM_CBANK
	.align		4
        /*008c*/ 	.byte	0x04, 0x0a
        /*008e*/ 	.short	(.L_49 - .L_48)
	.align		4
.L_48:
        /*0090*/ 	.word	index@(.nv.constant0._Z6mmul_dPfiiS_iS_)
        /*0094*/ 	.short	0x0380
        /*0096*/ 	.short	0x0028


	//----- nvinfo : EIATTR_SW_WAR
	.align		4
.L_49:
        /*0098*/ 	.byte	0x04, 0x36
        /*009a*/ 	.short	(.L_51 - .L_50)
.L_50:
        /*009c*/ 	.word	0x00000008
.L_51:


//--------------------- .nv.callgraph             --------------------------
	.section	.nv.callgraph,"",@"SHT_CUDA_CALLGRAPH"
	.align	4
	.sectionentsize	8
	.align		4
        /*0000*/ 	.word	0x00000000
	.align		4
        /*0004*/ 	.word	0xffffffff
	.align		4
        /*0008*/ 	.word	0x00000000
	.align		4
        /*000c*/ 	.word	0xfffffffe
	.align		4
        /*0010*/ 	.word	0x00000000
	.align		4
        /*0014*/ 	.word	0xfffffffd
	.align		4
        /*0018*/ 	.word	0x00000000
	.align		4
        /*001c*/ 	.word	0xfffffffc


//--------------------- .text._Z13mmul_d_threadPfiiS_iS_ --------------------------
	.section	.text._Z13mmul_d_threadPfiiS_iS_,"ax",@progbits
	.align	128
        .global         _Z13mmul_d_threadPfiiS_iS_
        .type           _Z13mmul_d_threadPfiiS_iS_,@function
        .size           _Z13mmul_d_threadPfiiS_iS_,(.L_x_25 - _Z13mmul_d_threadPfiiS_iS_)
        .other          _Z13mmul_d_threadPfiiS_iS_,@"STO_CUDA_ENTRY STV_DEFAULT"
_Z13mmul_d_threadPfiiS_iS_:
.text._Z13mmul_d_threadPfiiS_iS_:
[----:B------:R-:W-:Y:S01]  /*0000*/  LDC R1, c[0x0][0x37c] ;  /* 0x0000df00ff017b82 */ /* 0x000fe20000000800 */
[----:B------:R-:W0:Y:S02]  /*0010*/  LDCU UR8, c[0x0][0x398] ;  /* 0x00007300ff0877ac */ /* 0x000e240008000800 */
[----:B0-----:R-:W-:-:S06]  /*0020*/  UISETP.GE.AND UP0, UPT, UR8, 0x1, UPT ;  /* 0x000000010800788c */ /* 0x001fcc000bf06270 */
[----:B------:R-:W-:-:S13]  /*0030*/  PLOP3.LUT P0, PT, PT, PT, UP0, 0x80, 0x8 ;  /* 0x000000000008781c */ /* 0x000fda0003f0f008 */
[----:B------:R-:W-:Y:S05]  /*0040*/  @!P0 EXIT ;  /* 0x000000000000894d */ /* 0x000fea0003800000 */
[----:B------:R-:W0:Y:S01]  /*0050*/  S2R R0, SR_TID.X ;  /* 0x0000000000007919 */ /* 0x000e220000002100 */
[----:B------:R-:W1:Y:S01]  /*0060*/  LDCU.64 UR10, c[0x0][0x388] ;  /* 0x00007100ff0a77ac */ /* 0x000e620008000a00 */
[----:B------:R-:W0:Y:S01]  /*0070*/  S2R R3, SR_CTAID.X ;  /* 0x0000000000037919 */ /* 0x000e220000002500 */
[----:B------:R-:W0:Y:S01]  /*0080*/  LDCU UR4, c[0x0][0x360] ;  /* 0x00006c00ff0477ac */ /* 0x000e220008000800 */
[----:B------:R-:W2:Y:S01]  /*0090*/  LDCU.64 UR18, c[0x0][0x358] ;  /* 0x00006b00ff1277ac */ /* 0x000ea20008000a00 */
[----:B-1----:R-:W-:Y:S01]  /*00a0*/  UISETP.GE.AND UP0, UPT, UR11, 0x1, UPT ;  /* 0x000000010b00788c */ /* 0x002fe2000bf06270 */
[----:B0-----:R-:W-:-:S08]  /*00b0*/  IMAD R0, R3, UR4, R0 ;  /* 0x0000000403007c24 */ /* 0x001fd0000f8e0200 */
[----:B--2---:R-:W-:Y:S05]  /*00c0*/  BRA.U !UP0, `(.L_x_0) ;  /* 0x0000000908cc7547 */ /* 0x004fea000b800000 */
[----:B------:R-:W-:Y:S01]  /*00d0*/  ULOP3.LUT UR6, UR11, 0x7ffffff8, URZ, 0xc0, !UPT ;  /* 0x7ffffff80b067892 */ /* 0x000fe2000f8ec0ff */
[----:B------:R-:W-:Y:S01]  /*00e0*/  IMAD R10, R0, UR10, RZ ;  /* 0x0000000a000a7c24 */ /* 0x000fe2000f8e02ff */
[----:B------:R-:W-:Y:S02]  /*00f0*/  ULOP3.LUT UR17, UR11, 0x7, URZ, 0xc0, !UPT ;  /* 0x000000070b117892 */ /* 0x000fe4000f8ec0ff */
[----:B------:R-:W-:Y:S02]  /*0100*/  ULOP3.LUT UR7, UR11, 0x3, URZ, 0xc0, !UPT ;  /* 0x000000030b077892 */ /* 0x000fe4000f8ec0ff */
[----:B------:R-:W-:Y:S02]  /*0110*/  USHF.L.U32 UR8, UR8, 0x3, URZ ;  /* 0x0000000308087899 */ /* 0x000fe400080006ff */
[----:B------:R-:W-:Y:S01]  /*0120*/  UIADD3 UR9, UPT, UPT, -UR6, URZ, URZ ;  /* 0x000000ff06097290 */ /* 0x000fe2000fffe1ff */
[----:B------:R-:W-:-:S11]  /*0130*/  UMOV UR4, URZ ;  /* 0x000000ff00047c82 */ /* 0x000fd60008000000 */
.L_x_5:
[----:B------:R-:W0:Y:S01]  /*0140*/  LDCU UR28, c[0x0][0x38c] ;  /* 0x00007180ff1c77ac */ /* 0x000e220008000800 */
[----:B------:R-:W-:Y:S01]  /*0150*/  HFMA2 R11, -RZ, RZ, 0, 0 ;  /* 0x00000000ff0b7431 */ /* 0x000fe200000001ff */
[----:B------:R-:W-:Y:S01]  /*0160*/  UMOV UR5, URZ ;  /* 0x000000ff00057c82 */ /* 0x000fe20008000000 */
[----:B0-----:R-:W-:-:S09]  /*0170*/  UISETP.GE.U32.AND UP0, UPT, UR28, 0x8, UPT ;  /* 0x000000081c00788c */ /* 0x001fd2000bf06070 */
[----:B------:R-:W-:Y:S05]  /*0180*/  BRA.U !UP0, `(.L_x_1) ;  /* 0x00000005082c7547 */ /* 0x000fea000b800000 */
[----:B------:R-:W0:Y:S01]  /*0190*/  LDCU UR5, c[0x0][0x398] ;  /* 0x00007300ff0577ac */ /* 0x000e220008000800 */
[----:B------:R-:W-:Y:S02]  /*01a0*/  MOV R11, RZ ;  /* 0x000000ff000b7202 */ /* 0x000fe40000000f00 */
[----:B------:R-:W-:Y:S01]  /*01b0*/  MOV R12, R10 ;  /* 0x0000000a000c7202 */ /* 0x000fe20000000f00 */
[----:B------:R-:W1:Y:S01]  /*01c0*/  LDCU.64 UR26, c[0x0][0x390] ;  /* 0x00007200ff1a77ac */ /* 0x000e620008000a00 */
[----:B------:R-:W-:Y:S01]  /*01d0*/  UMOV UR10, UR9 ;  /* 0x00000009000a7c82 */ /* 0x000fe20008000000 */
[----:B0-----:R-:W-:Y:S02]  /*01e0*/  UIADD3 UR11, UPT, UPT, UR4, UR5, URZ ;  /* 0x00000005040b7290 */ /* 0x001fe4000fffe0ff */
[----:B------:R-:W-:Y:S02]  /*01f0*/  ULEA UR12, UR5, UR4, 0x1 ;  /* 0x00000004050c7291 */ /* 0x000fe4000f8e08ff */
[----:B------:R-:W-:-:S02]  /*0200*/  UIMAD UR13, UR5, 0x3, UR4 ;  /* 0x00000003050d78a4 */ /* 0x000fc4000f8e0204 */
[----:B------:R-:W-:Y:S02]  /*0210*/  ULEA UR14, UR5, UR4, 0x2 ;  /* 0x00000004050e7291 */ /* 0x000fe4000f8e10ff */
[----:B------:R-:W-:Y:S02]  /*0220*/  UIMAD UR15, UR5, 0x5, UR4 ;  /* 0x00000005050f78a4 */ /* 0x000fe4000f8e0204 */
[----:B------:R-:W-:Y:S02]  /*0230*/  UIMAD UR16, UR5, 0x6, UR4 ;  /* 0x00000006051078a4 */ /* 0x000fe4000f8e0204 */
[----:B------:R-:W-:Y:S02]  /*0240*/  UIMAD UR5, UR5, 0x7, UR4 ;  /* 0x00000007050578a4 */ /* 0x000fe4000f8e0204 */
[----:B-1----:R-:W-:-:S12]  /*0250*/  UIMAD.WIDE.U32 UR20, UR4, 0x4, UR26 ;  /* 0x00000004041478a5 */ /* 0x002fd8000f8e001a */
.L_x_2:
[----:B------:R-:W0:Y:S01]  /*0260*/  LDC.64 R2, c[0x0][0x380] ;  /* 0x0000e000ff027b82 */ /* 0x000e220000000a00 */
[----:B------:R-:W-:Y:S01]  /*0270*/  UIMAD.WIDE.U32 UR22, UR11, 0x4, UR26 ;  /* 0x000000040b1678a5 */ /* 0x000fe2000f8e001a */
[----:B------:R-:W-:Y:S01]  /*0280*/  IMAD.U32 R4, RZ, RZ, UR20 ;  /* 0x00000014ff047e24 */ /* 0x000fe2000f8e00ff */
[----:B------:R-:W-:Y:S01]  /*0290*/  MOV R5, UR21 ;  /* 0x0000001500057c02 */ /* 0x000fe20008000f00 */
[----:B------:R-:W-:-:S03]  /*02a0*/  UIMAD.WIDE.U32 UR24, UR12, 0x4, UR26 ;  /* 0x000000040c1878a5 */ /* 0x000fc6000f8e001a */
[----:B------:R-:W-:Y:S01]  /*02b0*/  MOV R6, UR22 ;  /* 0x0000001600067c02 */ /* 0x000fe20008000f00 */
[----:B------:R-:W-:Y:S01]  /*02c0*/  IMAD.U32 R7, RZ, RZ, UR23 ;  /* 0x00000017ff077e24 */ /* 0x000fe2000f8e00ff */
[----:B------:R-:W2:Y:S01]  /*02d0*/  LDG.E R14, desc[UR18][R4.64] ;  /* 0x00000012040e7981 */ /* 0x000ea2000c1e1900 */
[----:B------:R-:W-:Y:S01]  /*02e0*/  UIMAD.WIDE.U32 UR22, UR13, 0x4, UR26 ;  /* 0x000000040d1678a5 */ /* 0x000fe2000f8e001a */
[----:B------:R-:W-:Y:S02]  /*02f0*/  MOV R8, UR24 ;  /* 0x0000001800087c02 */ /* 0x000fe40008000f00 */
[----:B------:R-:W-:Y:S01]  /*0300*/  MOV R9, UR25 ;  /* 0x0000001900097c02 */ /* 0x000fe20008000f00 */
[----:B------:R-:W-:Y:S01]  /*0310*/  UIMAD.WIDE.U32 UR24, UR14, 0x4, UR26 ;  /* 0x000000040e1878a5 */ /* 0x000fe2000f8e001a */
[----:B------:R1:W3:Y:S01]  /*0320*/  LDG.E R13, desc[UR18][R6.64] ;  /* 0x00000012060d7981 */ /* 0x0002e2000c1e1900 */
[----:B0-----:R-:W-:Y:S01]  /*0330*/  IMAD.WIDE R2, R12, 0x4, R2 ;  /* 0x000000040c027825 */ /* 0x001fe200078e0202 */
[----:B------:R-:W-:-:S02]  /*0340*/  MOV R25, UR23 ;  /* 0x0000001700197c02 */ /* 0x000fc40008000f00 */
[----:B------:R0:W4:Y:S04]  /*0350*/  LDG.E R15, desc[UR18][R8.64] ;  /* 0x00000012080f7981 */ /* 0x000128000c1e1900 */
[----:B------:R-:W2:Y:S01]  /*0360*/  LDG.E R16, desc[UR18][R2.64] ;  /* 0x0000001202107981 */ /* 0x000ea2000c1e1900 */
[----:B------:R-:W-:-:S03]  /*0370*/  IMAD.U32 R24, RZ, RZ, UR22 ;  /* 0x00000016ff187e24 */ /* 0x000fc6000f8e00ff */
[----:B------:R-:W3:Y:S01]  /*0380*/  LDG.E R18, desc[UR18][R2.64+0x4] ;  /* 0x0000041202127981 */ /* 0x000ee2000c1e1900 */
[----:B------:R-:W-:Y:S01]  /*0390*/  UIMAD.WIDE.U32 UR22, UR15, 0x4, UR26 ;  /* 0x000000040f1678a5 */ /* 0x000fe2000f8e001a */
[----:B------:R-:W-:Y:S02]  /*03a0*/  MOV R20, UR24 ;  /* 0x0000001800147c02 */ /* 0x000fe40008000f00 */
[----:B------:R-:W4:Y:S01]  /*03b0*/  LDG.E R22, desc[UR18][R2.64+0x8] ;  /* 0x0000081202167981 */ /* 0x000f22000c1e1900 */
[----:B------:R-:W-:Y:S01]  /*03c0*/  IMAD.U32 R21, RZ, RZ, UR25 ;  /* 0x00000019ff157e24 */ /* 0x000fe2000f8e00ff */
[----:B------:R-:W-:Y:S02]  /*03d0*/  UIMAD.WIDE.U32 UR24, UR16, 0x4, UR26 ;  /* 0x00000004101878a5 */ /* 0x000fe4000f8e001a */
[----:B------:R-:W5:Y:S01]  /*03e0*/  LDG.E R24, desc[UR18][R24.64] ;  /* 0x0000001218187981 */ /* 0x000f62000c1e1900 */
[----:B-1----:R-:W-:-:S03]  /*03f0*/  MOV R6, UR22 ;  /* 0x0000001600067c02 */ /* 0x002fc60008000f00 */
[----:B------:R-:W5:Y:S01]  /*0400*/  LDG.E R17, desc[UR18][R2.64+0xc] ;  /* 0x00000c1202117981 */ /* 0x000f62000c1e1900 */
[----:B------:R-:W-:Y:S01]  /*0410*/  MOV R7, UR23 ;  /* 0x0000001700077c02 */ /* 0x000fe20008000f00 */
[----:B------:R-:W-:Y:S02]  /*0420*/  UIMAD.WIDE.U32 UR22, UR5, 0x4, UR26 ;  /* 0x00000004051678a5 */ /* 0x000fe4000f8e001a */
[----:B------:R-:W5:Y:S01]  /*0430*/  LDG.E R20, desc[UR18][R20.64] ;  /* 0x0000001214147981 */ /* 0x000f62000c1e1900 */
[----:B------:R-:W-:-:S03]  /*0440*/  MOV R4, UR24 ;  /* 0x0000001800047c02 */ /* 0x000fc60008000f00 */
[----:B------:R-:W5:Y:S01]  /*0450*/  LDG.E R19, desc[UR18][R2.64+0x10] ;  /* 0x0000101202137981 */ /* 0x000f62000c1e1900 */
[----:B------:R-:W-:Y:S01]  /*0460*/  IMAD.U32 R5, RZ, RZ, UR25 ;  /* 0x00000019ff057e24 */ /* 0x000fe2000f8e00ff */
[----:B0-----:R-:W-:Y:S02]  /*0470*/  MOV R8, UR22 ;  /* 0x0000001600087c02 */ /* 0x001fe40008000f00 */
[----:B------:R-:W5:Y:S01]  /*0480*/  LDG.E R6, desc[UR18][R6.64] ;  /* 0x0000001206067981 */ /* 0x000f62000c1e1900 */
[----:B------:R-:W-:-:S03]  /*0490*/  MOV R9, UR23 ;  /* 0x0000001700097c02 */ /* 0x000fc60008000f00 */
[----:B------:R-:W5:Y:S04]  /*04a0*/  LDG.E R23, desc[UR18][R2.64+0x14] ;  /* 0x0000141202177981 */ /* 0x000f68000c1e1900 */
[----:B------:R-:W5:Y:S04]  /*04b0*/  LDG.E R4, desc[UR18][R4.64] ;  /* 0x0000001204047981 */ /* 0x000f68000c1e1900 */
[----:B------:R-:W5:Y:S04]  /*04c0*/  LDG.E R25, desc[UR18][R2.64+0x18] ;  /* 0x0000181202197981 */ /* 0x000f68000c1e1900 */
[----:B------:R-:W5:Y:S04]  /*04d0*/  LDG.E R8, desc[UR18][R8.64] ;  /* 0x0000001208087981 */ /* 0x000f68000c1e1900 */
[----:B------:R-:W5:Y:S01]  /*04e0*/  LDG.E R21, desc[UR18][R2.64+0x1c] ;  /* 0x00001c1202157981 */ /* 0x000f62000c1e1900 */
[----:B------:R-:W-:-:S04]  /*04f0*/  UIADD3 UR10, UPT, UPT, UR10, 0x8, URZ ;  /* 0x000000080a0a7890 */ /* 0x000fc8000fffe0ff */
[----:B------:R-:W-:Y:S01]  /*0500*/  UISETP.NE.AND UP0, UPT, UR10, URZ, UPT ;  /* 0x000000ff0a00728c */ /* 0x000fe2000bf05270 */
[----:B------:R-:W-:Y:S01]  /*0510*/  IADD3 R12, PT, PT, R12, 0x8, RZ ;  /* 0x000000080c0c7810 */ /* 0x000fe20007ffe0ff */
[----:B------:R-:W-:Y:S02]  /*0520*/  UIADD3 UR11, UPT, UPT, UR8, UR11, URZ ;  /* 0x0000000b080b7290 */ /* 0x000fe4000fffe0ff */
[----:B------:R-:W-:Y:S02]  /*0530*/  UIADD3 UR12, UPT, UPT, UR8, UR12, URZ ;  /* 0x0000000c080c7290 */ /* 0x000fe4000fffe0ff */
[----:B------:R-:W-:Y:S02]  /*0540*/  UIADD3 UR13, UPT, UPT, UR8, UR13, URZ ;  /* 0x0000000d080d7290 */ /* 0x000fe4000fffe0ff */
[----:B------:R-:W-:Y:S02]  /*0550*/  UIADD3 UR14, UPT, UPT, UR8, UR14, URZ ;  /* 0x0000000e080e7290 */ /* 0x000fe4000fffe0ff */
[----:B------:R-:W-:-:S02]  /*0560*/  UIADD3 UR15, UPT, UPT, UR8, UR15, URZ ;  /* 0x0000000f080f7290 */ /* 0x000fc4000fffe0ff */
[----:B------:R-:W-:Y:S02]  /*0570*/  UIADD3 UR16, UPT, UPT, UR8, UR16, URZ ;  /* 0x0000001008107290 */ /* 0x000fe4000fffe0ff */
[----:B------:R-:W-:Y:S02]  /*0580*/  UIADD3 UR5, UPT, UPT, UR8, UR5, URZ ;  /* 0x0000000508057290 */ /* 0x000fe4000fffe0ff */
[----:B------:R-:W-:Y:S01]  /*0590*/  UIMAD.WIDE.U32 UR20, UR8, 0x4, UR20 ;  /* 0x00000004081478a5 */ /* 0x000fe2000f8e0014 */
[----:B--2---:R-:W-:-:S04]  /*05a0*/  FFMA R11, R16, R14, R11 ;  /* 0x0000000e100b7223 */ /* 0x004fc8000000000b */
[----:B---3--:R-:W-:-:S04]  /*05b0*/  FFMA R11, R18, R13, R11 ;  /* 0x0000000d120b7223 */ /* 0x008fc8000000000b */
[----:B----4-:R-:W-:-:S04]  /*05c0*/  FFMA R22, R22, R15, R11 ;  /* 0x0000000f16167223 */ /* 0x010fc8000000000b */
[----:B-----5:R-:W-:-:S04]  /*05d0*/  FFMA R22, R17, R24, R22 ;  /* 0x0000001811167223 */ /* 0x020fc80000000016 */
[----:B------:R-:W-:-:S04]  /*05e0*/  FFMA R20, R19, R20, R22 ;  /* 0x0000001413147223 */ /* 0x000fc80000000016 */
[----:B------:R-:W-:-:S04]  /*05f0*/  FFMA R6, R23, R6, R20 ;  /* 0x0000000617067223 */ /* 0x000fc80000000014 */
[----:B------:R-:W-:-:S04]  /*0600*/  FFMA R4, R25, R4, R6 ;  /* 0x0000000419047223 */ /* 0x000fc80000000006 */
[----:B------:R-:W-:Y:S01]  /*0610*/  FFMA R11, R21, R8, R4 ;  /* 0x00000008150b7223 */ /* 0x000fe20000000004 */
[----:B------:R-:W-:Y:S06]  /*0620*/  BRA.U UP0, `(.L_x_2) ;  /* 0xfffffffd000c7547 */ /* 0x000fec000b83ffff */
[----:B------:R-:W-:-:S05]  /*0630*/  UMOV UR5, UR6 ;  /* 0x0000000600057c82 */ /* 0x000fca0008000000 */
.L_x_1:
[----:B------:R-:W-:-:S09]  /*0640*/  UISETP.NE.AND UP0, UPT, UR17, URZ, UPT ;  /* 0x000000ff1100728c */ /* 0x000fd2000bf05270 */
[----:B------:R-:W-:Y:S05]  /*0650*/  BRA.U !UP0, `(.L_x_3) ;  /* 0x00000005083c7547 */ /* 0x000fea000b800000 */
[----:B------:R-:W-:Y:S02]  /*0660*/  UIADD3 UR10, UPT, UPT, UR17, -0x1, URZ ;  /* 0xffffffff110a7890 */ /* 0x000fe4000fffe0ff */
[----:B------:R-:W-:Y:S02]  /*0670*/  UISETP.NE.AND UP1, UPT, UR7, URZ, UPT ;  /* 0x000000ff0700728c */ /* 0x000fe4000bf25270 */
[----:B------:R-:W-:-:S09]  /*0680*/  UISETP.GE.U32.AND UP0, UPT, UR10, 0x3, UPT ;  /* 0x000000030a00788c */ /* 0x000fd2000bf06070 */
[----:B------:R-:W-:Y:S05]  /*0690*/  BRA.U !UP0, `(.L_x_4) ;  /* 0x0000000108887547 */ /* 0x000fea000b800000 */
[----:B------:R-:W0:Y:S01]  /*06a0*/  LDCU UR13, c[0x0][0x398] ;  /* 0x00007300ff0d77ac */ /* 0x000e220008000800 */
[----:B------:R-:W1:Y:S01]  /*06b0*/  LDC.64 R2, c[0x0][0x380] ;  /* 0x0000e000ff027b82 */ /* 0x000e620000000a00 */
[----:B------:R-:W-:Y:S01]  /*06c0*/  VIADD R7, R10, UR5 ;  /* 0x000000050a077c36 */ /* 0x000fe20008000000 */
[----:B------:R-:W2:Y:S01]  /*06d0*/  LDCU.64 UR10, c[0x0][0x390] ;  /* 0x00007200ff0a77ac */ /* 0x000ea20008000a00 */
[----:B0-----:R-:W-:-:S04]  /*06e0*/  UIMAD UR12, UR5, UR13, UR4 ;  /* 0x0000000d050c72a4 */ /* 0x001fc8000f8e0204 */
[----:B--2---:R-:W-:Y:S02]  /*06f0*/  UIMAD.WIDE.U32 UR14, UR12, 0x4, UR10 ;  /* 0x000000040c0e78a5 */ /* 0x004fe4000f8e000a */
[----:B------:R-:W-:Y:S01]  /*0700*/  UIADD3 UR12, UPT, UPT, UR12, UR13, URZ ;  /* 0x0000000d0c0c7290 */ /* 0x000fe2000fffe0ff */
[----:B-1----:R-:W-:-:S03]  /*0710*/  IMAD.WIDE R2, R7, 0x4, R2 ;  /* 0x0000000407027825 */ /* 0x002fc600078e0202 */
[----:B------:R-:W-:Y:S01]  /*0720*/  UIMAD.WIDE.U32 UR20, UR12, 0x4, UR10 ;  /* 0x000000040c1478a5 */ /* 0x000fe2000f8e000a */
[----:B------:R-:W-:Y:S01]  /*0730*/  MOV R4, UR14 ;  /* 0x0000000e00047c02 */ /* 0x000fe20008000f00 */
[----:B------:R-:W-:Y:S01]  /*0740*/  UIADD3 UR12, UPT, UPT, UR12, UR13, URZ ;  /* 0x0000000d0c0c7290 */ /* 0x000fe2000fffe0ff */
[----:B------:R-:W-:Y:S01]  /*0750*/  MOV R5, UR15 ;  /* 0x0000000f00057c02 */ /* 0x000fe20008000f00 */
[----:B------:R-:W2:Y:S02]  /*0760*/  LDG.E R14, desc[UR18][R2.64] ;  /* 0x00000012020e7981 */ /* 0x000ea4000c1e1900 */
[----:B------:R-:W-:Y:S02]  /*0770*/  UIMAD.WIDE.U32 UR14, UR12, 0x4, UR10 ;  /* 0x000000040c0e78a5 */ /* 0x000fe4000f8e000a */
[----:B------:R-:W-:Y:S01]  /*0780*/  UIADD3 UR12, UPT, UPT, UR12, UR13, URZ ;  /* 0x0000000d0c0c7290 */ /* 0x000fe2000fffe0ff */
[----:B------:R-:W-:Y:S01]  /*0790*/  MOV R6, UR20 ;  /* 0x0000001400067c02 */ /* 0x000fe20008000f00 */
[----:B------:R-:W-:Y:S01]  /*07a0*/  IMAD.U32 R7, RZ, RZ, UR21 ;  /* 0x00000015ff077e24 */ /* 0x000fe2000f8e00ff */
[----:B------:R-:W2:Y:S01]  /*07b0*/  LDG.E R4, desc[UR18][R4.64] ;  /* 0x0000001204047981 */ /* 0x000ea2000c1e1900 */
[----:B------:R-:W-:Y:S01]  /*07c0*/  UIMAD.WIDE.U32 UR10, UR12, 0x4, UR10 ;  /* 0x000000040c0a78a5 */ /* 0x000fe2000f8e000a */
[----:B------:R-:W-:-:S02]  /*07d0*/  MOV R8, UR14 ;  /* 0x0000000e00087c02 */ /* 0x000fc40008000f00 */
[----:B------:R-:W-:Y:S01]  /*07e0*/  MOV R9, UR15 ;  /* 0x0000000f00097c02 */ /* 0x000fe20008000f00 */
[----:B------:R-:W3:Y:S02]  /*07f0*/  LDG.E R6, desc[UR18][R6.64] ;  /* 0x0000001206067981 */ /* 0x000ee4000c1e1900 */
[----:B------:R-:W-:Y:S02]  /*0800*/  MOV R12, UR10 ;  /* 0x0000000a000c7c02 */ /* 0x000fe40008000f00 */
[----:B------:R-:W3:Y:S01]  /*0810*/  LDG.E R15, desc[UR18][R2.64+0x4] ;  /* 0x00000412020f7981 */ /* 0x000ee2000c1e1900 */
[----:B------:R-:W-:-:S03]  /*0820*/  IMAD.U32 R13, RZ, RZ, UR11 ;  /* 0x0000000bff0d7e24 */ /* 0x000fc6000f8e00ff */
[----:B------:R-:W4:Y:S04]  /*0830*/  LDG.E R8, desc[UR18][R8.64] ;  /* 0x0000001208087981 */ /* 0x000f28000c1e1900 */
[----:B------:R-:W4:Y:S04]  /*0840*/  LDG.E R17, desc[UR18][R2.64+0x8] ;  /* 0x0000081202117981 */ /* 0x000f28000c1e1900 */
[----:B------:R-:W5:Y:S04]  /*0850*/  LDG.E R12, desc[UR18][R12.64] ;  /* 0x000000120c0c7981 */ /* 0x000f68000c1e1900 */
[----:B------:R-:W5:Y:S01]  /*0860*/  LDG.E R5, desc[UR18][R2.64+0xc] ;  /* 0x00000c1202057981 */ /* 0x000f62000c1e1900 */
[----:B------:R-:W-:Y:S01]  /*0870*/  UIADD3 UR5, UPT, UPT, UR5, 0x4, URZ ;  /* 0x0000000405057890 */ /* 0x000fe2000fffe0ff */
[----:B--2---:R-:W-:-:S04]  /*0880*/  FFMA R4, R14, R4, R11 ;  /* 0x000000040e047223 */ /* 0x004fc8000000000b */
[----:B---3--:R-:W-:-:S04]  /*0890*/  FFMA R4, R15, R6, R4 ;  /* 0x000000060f047223 */ /* 0x008fc80000000004 */
[----:B----4-:R-:W-:-:S04]  /*08a0*/  FFMA R4, R17, R8, R4 ;  /* 0x0000000811047223 */ /* 0x010fc80000000004 */
[----:B-----5:R-:W-:-:S07]  /*08b0*/  FFMA R11, R5, R12, R4 ;  /* 0x0000000c050b7223 */ /* 0x020fce0000000004 */
.L_x_4:
[----:B------:R-:W-:Y:S05]  /*08c0*/  BRA.U !UP1, `(.L_x_3) ;  /* 0x0000000109a07547 */ /* 0x000fea000b800000 */
[----:B------:R-:W-:Y:S02]  /*08d0*/  UISETP.NE.AND UP0, UPT, UR7, 0x1, UPT ;  /* 0x000000010700788c */ /* 0x000fe4000bf05270 */
[----:B------:R-:W-:-:S04]  /*08e0*/  ULOP3.LUT UP1, URZ, UR28, 0x1, URZ, 0xc0, !UPT ;  /* 0x000000011cff7892 */ /* 0x000fc8000f82c0ff */
[----:B------:R-:W-:Y:S02]  /*08f0*/  PLOP3.LUT P0, PT, PT, PT, UP0, 0x80, 0x8 ;  /* 0x000000000008781c */ /* 0x000fe40003f0f008 */
[----:B------:R-:W-:-:S03]  /*0900*/  PLOP3.LUT P1, PT, PT, PT, UP1, 0x80, 0x8 ;  /* 0x000000000008781c */ /* 0x000fc60003f2f018 */
[----:B------:R-:W0:Y:S01]  /*0910*/  @UP0 LDCU UR12, c[0x0][0x398] ;  /* 0x00007300ff0c07ac */ /* 0x000e220008000800 */
[----:B------:R-:W1:Y:S01]  /*0920*/  @UP0 LDCU.64 UR10, c[0x0][0x390] ;  /* 0x00007200ff0a07ac */ /* 0x000e620008000a00 */
[----:B------:R-:W2:Y:S06]  /*0930*/  @UP0 LDCU.64 UR20, c[0x0][0x380] ;  /* 0x00007000ff1407ac */ /* 0x000eac0008000a00 */
[----:B------:R-:W-:Y:S01]  /*0940*/  @P0 IADD3 R3, PT, PT, R10, UR5, RZ ;  /* 0x000000050a030c10 */ /* 0x000fe2000fffe0ff */
[----:B------:R-:W3:Y:S01]  /*0950*/  @UP1 LDCU UR16, c[0x0][0x398] ;  /* 0x00007300ff1017ac */ /* 0x000ee20008000800 */
[----:B------:R-:W4:Y:S01]  /*0960*/  @UP1 LDCU.64 UR14, c[0x0][0x390] ;  /* 0x00007200ff0e17ac */ /* 0x000f220008000a00 */
[----:B------:R-:W5:Y:S01]  /*0970*/  @UP1 LDCU.64 UR24, c[0x0][0x380] ;  /* 0x00007000ff1817ac */ /* 0x000f620008000a00 */
[----:B0-----:R-:W-:-:S02]  /*0980*/  @UP0 UIMAD UR13, UR5, UR12, UR4 ;  /* 0x0000000c050d02a4 */ /* 0x001fc4000f8e0204 */
[----:B------:R-:W-:Y:S01]  /*0990*/  @UP0 UIADD3 UR5, UPT, UPT, UR5, 0x2, URZ ;  /* 0x0000000205050890 */ /* 0x000fe2000fffe0ff */
[----:B--2---:R-:W-:Y:S01]  /*09a0*/  MOV R4, UR20 ;  /* 0x0000001400047c02 */ /* 0x004fe20008000f00 */
[----:B------:R-:W-:Y:S01]  /*09b0*/  @UP0 UIADD3 UR12, UPT, UPT, UR13, UR12, URZ ;  /* 0x0000000c0d0c0290 */ /* 0x000fe2000fffe0ff */
[----:B------:R-:W-:Y:S01]  /*09c0*/  MOV R5, UR21 ;  /* 0x0000001500057c02 */ /* 0x000fe20008000f00 */
[----:B-1----:R-:W-:Y:S02]  /*09d0*/  @UP0 UIMAD.WIDE.U32 UR22, UR13, 0x4, UR10 ;  /* 0x000000040d1608a5 */ /* 0x002fe4000f8e000a */
[----:B------:R-:W-:Y:S01]  /*09e0*/  @UP0 UIMAD.WIDE.U32 UR12, UR12, 0x4, UR10 ;  /* 0x000000040c0c08a5 */ /* 0x000fe2000f8e000a */
[----:B------:R-:W-:Y:S01]  /*09f0*/  @P1 VIADD R9, R10, UR5 ;  /* 0x000000050a091c36 */ /* 0x000fe20008000000 */
[----:B---3--:R-:W-:Y:S01]  /*0a00*/  @UP1 UIMAD UR10, UR5, UR16, UR4 ;  /* 0x00000010050a12a4 */ /* 0x008fe2000f8e0204 */
[----:B------:R-:W-:Y:S01]  /*0a10*/  @P0 IMAD.WIDE R4, R3, 0x4, R4 ;  /* 0x0000000403040825 */ /* 0x000fe200078e0204 */
[----:B------:R-:W-:-:S02]  /*0a20*/  MOV R13, UR23 ;  /* 0x00000017000d7c02 */ /* 0x000fc40008000f00 */
[----:B----4-:R-:W-:Y:S01]  /*0a30*/  @UP1 UIMAD.WIDE.U32 UR10, UR10, 0x4, UR14 ;  /* 0x000000040a0a18a5 */ /* 0x010fe2000f8e000e */
[----:B------:R-:W-:Y:S01]  /*0a40*/  IMAD.U32 R12, RZ, RZ, UR22 ;  /* 0x00000016ff0c7e24 */ /* 0x000fe2000f8e00ff */
[----:B-----5:R-:W-:Y:S01]  /*0a50*/  MOV R2, UR24 ;  /* 0x0000001800027c02 */ /* 0x020fe20008000f00 */
[----:B------:R-:W2:Y:S01]  /*0a60*/  @P0 LDG.E R14, desc[UR18][R4.64] ;  /* 0x00000012040e0981 */ /* 0x000ea2000c1e1900 */
[----:B------:R-:W-:Y:S02]  /*0a70*/  MOV R3, UR25 ;  /* 0x0000001900037c02 */ /* 0x000fe40008000f00 */
[----:B------:R-:W-:Y:S01]  /*0a80*/  MOV R6, UR12 ;  /* 0x0000000c00067c02 */ /* 0x000fe20008000f00 */
[----:B------:R-:W2:Y:S01]  /*0a90*/  @P0 LDG.E R12, desc[UR18][R12.64] ;  /* 0x000000120c0c0981 */ /* 0x000ea2000c1e1900 */
[----:B------:R-:W-:Y:S01]  /*0aa0*/  MOV R7, UR13 ;  /* 0x0000000d00077c02 */ /* 0x000fe20008000f00 */
[----:B------:R-:W-:Y:S01]  /*0ab0*/  @P1 IMAD.WIDE R2, R9, 0x4, R2 ;  /* 0x0000000409021825 */ /* 0x000fe200078e0202 */
[----:B------:R-:W-:Y:S01]  /*0ac0*/  MOV R8, UR10 ;  /* 0x0000000a00087c02 */ /* 0x000fe20008000f00 */
[----:B------:R-:W3:Y:S02]  /*0ad0*/  @P0 LDG.E R15, desc[UR18][R4.64+0x4] ;  /* 0x00000412040f0981 */ /* 0x000ee4000c1e1900 */
[----:B------:R-:W-:-:S02]  /*0ae0*/  IMAD.U32 R9, RZ, RZ, UR11 ;  /* 0x0000000bff097e24 */ /* 0x000fc4000f8e00ff */
[----:B------:R-:W3:Y:S04]  /*0af0*/  @P0 LDG.E R6, desc[UR18][R6.64] ;  /* 0x0000001206060981 */ /* 0x000ee8000c1e1900 */
[----:B------:R-:W4:Y:S04]  /*0b00*/  @P1 LDG.E R2, desc[UR18][R2.64] ;  /* 0x0000001202021981 */ /* 0x000f28000c1e1900 */
[----:B------:R-:W4:Y:S01]  /*0b10*/  @P1 LDG.E R8, desc[UR18][R8.64] ;  /* 0x0000001208081981 */ /* 0x000f22000c1e1900 */
[----:B--2---:R-:W-:-:S04]  /*0b20*/  @P0 FFMA R14, R14, R12, R11 ;  /* 0x0000000c0e0e0223 */ /* 0x004fc8000000000b */
[----:B---3--:R-:W-:-:S04]  /*0b30*/  @P0 FFMA R11, R15, R6, R14 ;  /* 0x000000060f0b0223 */ /* 0x008fc8000000000e */
[----:B----4-:R-:W-:-:S07]  /*0b40*/  @P1 FFMA R11, R2, R8, R11 ;  /* 0x00000008020b1223 */ /* 0x010fce000000000b */
.L_x_3:
[----:B------:R-:W0:Y:S01]  /*0b50*/  LDCU UR5, c[0x0][0x398] ;  /* 0x00007300ff0577ac */ /* 0x000e220008000800 */
[----:B------:R-:W1:Y:S01]  /*0b60*/  LDC.64 R2, c[0x0][0x3a0] ;  /* 0x0000e800ff027b82 */ /* 0x000e620000000a00 */
[----:B0-----:R-:W-:-:S05]  /*0b70*/  MOV R5, UR5 ;  /* 0x0000000500057c02 */ /* 0x001fca0008000f00 */
[----:B------:R-:W-:Y:S01]  /*0b80*/  IMAD R5, R0, R5, UR4 ;  /* 0x0000000400057e24 */ /* 0x000fe2000f8e0205 */
[----:B------:R-:W-:-:S03]  /*0b90*/  UIADD3 UR4, UPT, UPT, UR4, 0x1, URZ ;  /* 0x0000000104047890 */ /* 0x000fc6000fffe0ff */
[----:B-1----:R-:W-:Y:S01]  /*0ba0*/  IMAD.WIDE R2, R5, 0x4, R2 ;  /* 0x0000000405027825 */ /* 0x002fe200078e0202 */
[----:B------:R-:W-:-:S04]  /*0bb0*/  UISETP.NE.AND UP0, UPT, UR4, UR5, UPT ;  /* 0x000000050400728c */ /* 0x000fc8000bf05270 */
[----:B------:R0:W-:Y:S02]  /*0bc0*/  STG.E desc[UR18][R2.64], R11 ;  /* 0x0000000b02007986 */ /* 0x0001e4000c101912 */
[----:B------:R-:W-:-:S13]  /*0bd0*/  PLOP3.LUT P0, PT, PT, PT, UP0, 0x80, 0x8 ;  /* 0x000000000008781c */ /* 0x000fda0003f0f008 */
[----:B0-----:R-:W-:Y:S05]  /*0be0*/  @!P0 EXIT ;  /* 0x000000000000894d */ /* 0x001fea0003800000 */
[----:B------:R-:W-:Y:S05]  /*0bf0*/  BRA `(.L_x_5) ;  /* 0xfffffff400507947 */ /* 0x000fea000383ffff */
.L_x_0:
[----:B------:R-:W-:Y:S02]  /*0c00*/  UISETP.GE.U32.AND UP0, UPT, UR8, 0x8, UPT ;  /* 0x000000080800788c */ /* 0x000fe4000bf06070 */
[----:B------:R-:W-:Y:S01]  /*0c10*/  ULOP3.LUT UR6, UR8, 0x7, URZ, 0xc0, !UPT ;  /* 0x0000000708067892 */ /* 0x000fe2000f8ec0ff */
[----:B------:R-:W-:-:S06]  /*0c20*/  UMOV UR4, URZ ;  /* 0x000000ff00047c82 */ /* 0x000fcc0008000000 */
[----:B------:R-:W-:Y:S05]  /*0c30*/  BRA.U !UP0, `(.L_x_6) ;  /* 0x0000000108447547 */ /* 0x000fea000b800000 */
[----:B------:R-:W0:Y:S01]  /*0c40*/  LDC.64 R4, c[0x0][0x3a0] ;  /* 0x0000e800ff047b82 */ /* 0x000e220000000a00 */
[----:B------:R-:W-:Y:S01]  /*0c50*/  ULOP3.LUT UR4, UR8, 0x7ffffff8, URZ, 0xc0, !UPT ;  /* 0x7ffffff808047892 */ /* 0x000fe2000f8ec0ff */
[----:B------:R-:W-:-:S11]  /*0c60*/  UMOV UR5, URZ ;  /* 0x000000ff00057c82 */ /* 0x000fd60008000000 */
.L_x_7:
[----:B-1----:R-:W-:Y:S01]  /*0c70*/  MOV R3, UR5 ;  /* 0x0000000500037c02 */ /* 0x002fe20008000f00 */
[----:B------:R-:W-:-:S04]  /*0c80*/  UIADD3 UR5, UPT, UPT, UR5, 0x8, URZ ;  /* 0x0000000805057890 */ /* 0x000fc8000fffe0ff */
[----:B------:R-:W-:Y:S01]  /*0c90*/  IMAD R3, R0, UR8, R3 ;  /* 0x0000000800037c24 */ /* 0x000fe2000f8e0203 */
[----:B------:R-:W-:-:S03]  /*0ca0*/  UISETP.NE.AND UP0, UPT, UR5, UR4, UPT ;  /* 0x000000040500728c */ /* 0x000fc6000bf05270 */
[----:B0-----:R-:W-:-:S05]  /*0cb0*/  IMAD.WIDE R2, R3, 0x4, R4 ;  /* 0x0000000403027825 */ /* 0x001fca00078e0204 */
[----:B------:R1:W-:Y:S04]  /*0cc0*/  STG.E desc[UR18][R2.64], RZ ;  /* 0x000000ff02007986 */ /* 0x0003e8000c101912 */
[----:B------:R1:W-:Y:S04]  /*0cd0*/  STG.E desc[UR18][R2.64+0x4], RZ ;  /* 0x000004ff02007986 */ /* 0x0003e8000c101912 */
[----:B------:R1:W-:Y:S04]  /*0ce0*/  STG.E desc[UR18][R2.64+0x8], RZ ;  /* 0x000008ff02007986 */ /* 0x0003e8000c101912 */
[----:B------:R1:W-:Y:S04]  /*0cf0*/  STG.E desc[UR18][R2.64+0xc], RZ ;  /* 0x00000cff02007986 */ /* 0x0003e8000c101912 */
[----:B------:R1:W-:Y:S04]  /*0d00*/  STG.E desc[UR18][R2.64+0x10], RZ ;  /* 0x000010ff02007986 */ /* 0x0003e8000c101912 */
[----:B------:R1:W-:Y:S04]  /*0d10*/  STG.E desc[UR18][R2.64+0x14], RZ ;  /* 0x000014ff02007986 */ /* 0x0003e8000c101912 */
[----:B------:R1:W-:Y:S04]  /*0d20*/  STG.E desc[UR18][R2.64+0x18], RZ ;  /* 0x000018ff02007986 */ /* 0x0003e8000c101912 */
[----:B------:R1:W-:Y:S01]  /*0d30*/  STG.E desc[UR18][R2.64+0x1c], RZ ;  /* 0x00001cff02007986 */ /* 0x0003e2000c101912 */
[----:B------:R-:W-:Y:S05]  /*0d40*/  BRA.U UP0, `(.L_x_7) ;  /* 0xfffffffd00c87547 */ /* 0x000fea000b83ffff */
.L_x_6:
[----:B------:R-:W-:-:S13]  /*0d50*/  ISETP.NE.AND P0, PT, RZ, UR6, PT ;  /* 0x00000006ff007c0c */ /* 0x000fda000bf05270 */
[----:B------:R-:W-:Y:S05]  /*0d60*/  @!P0 EXIT ;  /* 0x000000000000894d */ /* 0x000fea0003800000 */
[----:B------:R-:W-:Y:S02]  /*0d70*/  UISETP.GE.U32.AND UP0, UPT, UR6, 0x4, UPT ;  /* 0x000000040600788c */ /* 0x000fe4000bf06070 */
[----:B------:R-:W-:-:S07]  /*0d80*/  ULOP3.LUT UR5, UR8, 0x3, URZ, 0xc0, !UPT ;  /* 0x0000000308057892 */ /* 0x000fce000f8ec0ff */
[----:B------:R-:W-:Y:S05]  /*0d90*/  BRA.U !UP0, `(.L_x_8) ;  /* 0x0000000108247547 */ /* 0x000fea000b800000 */
[----:B-1----:R-:W0:Y:S01]  /*0da0*/  LDC.64 R2, c[0x0][0x3a0] ;  /* 0x0000e800ff027b82 */ /* 0x002e220000000a00 */
[----:B------:R-:W-:Y:S01]  /*0db0*/  MOV R5, UR4 ;  /* 0x0000000400057c02 */ /* 0x000fe20008000f00 */
[----:B------:R-:W-:-:S04]  /*0dc0*/  UIADD3 UR4, UPT, UPT, UR4, 0x4, URZ ;  /* 0x0000000404047890 */ /* 0x000fc8000fffe0ff */
[----:B------:R-:W-:-:S04]  /*0dd0*/  IMAD R5, R0, UR8, R5 ;  /* 0x0000000800057c24 */ /* 0x000fc8000f8e0205 */
[----:B0-----:R-:W-:-:S05]  /*0de0*/  IMAD.WIDE R2, R5, 0x4, R2 ;  /* 0x0000000405027825 */ /* 0x001fca00078e0202 */
[----:B------:R0:W-:Y:S04]  /*0df0*/  STG.E desc[UR18][R2.64], RZ ;  /* 0x000000ff02007986 */ /* 0x0001e8000c101912 */
[----:B------:R0:W-:Y:S04]  /*0e00*/  STG.E desc[UR18][R2.64+0x4], RZ ;  /* 0x000004ff02007986 */ /* 0x0001e8000c101912 */
[----:B------:R0:W-:Y:S04]  /*0e10*/  STG.E desc[UR18][R2.64+0x8], RZ ;  /* 0x000008ff02007986 */ /* 0x0001e8000c101912 */
[----:B------:R0:W-:Y:S02]  /*0e20*/  STG.E desc[UR18][R2.64+0xc], RZ ;  /* 0x00000cff02007986 */ /* 0x0001e4000c101912 */
.L_x_8:
[----:B------:R-:W-:-:S13]  /*0e30*/  ISETP.NE.AND P0, PT, RZ, UR5, PT ;  /* 0x00000005ff007c0c */ /* 0x000fda000bf05270 */
[----:B------:R-:W-:Y:S05]  /*0e40*/  @!P0 EXIT ;  /* 0x000000000000894d */ /* 0x000fea0003800000 */
[----:B------:R-:W-:Y:S01]  /*0e50*/  UISETP.NE.AND UP0, UPT, UR5, 0x1, UPT ;  /* 0x000000010500788c */ /* 0x000fe2000bf05270 */
[----:B------:R-:W-:Y:S01]  /*0e60*/  IMAD.U32 R5, RZ, RZ, UR4 ;  /* 0x00000004ff057e24 */ /* 0x000fe2000f8e00ff */
[----:B------:R-:W-:-:S04]  /*0e70*/  ULOP3.LUT UR5, UR8, 0x1, URZ, 0xc0, !UPT ;  /* 0x0000000108057892 */ /* 0x000fc8000f8ec0ff */
[----:B------:R-:W-:Y:S01]  /*0e80*/  PLOP3.LUT P0, PT, PT, PT, UP0, 0x80, 0x8 ;  /* 0x000000000008781c */ /* 0x000fe20003f0f008 */
[----:B------:R-:W-:-:S04]  /*0e90*/  UISETP.NE.U32.AND UP1, UPT, UR5, 0x1, UPT ;  /* 0x000000010500788c */ /* 0x000fc8000bf25070 */
[----:B------:R-:W0:Y:S02]  /*0ea0*/  @UP0 LDCU.64 UR6, c[0x0][0x3a0] ;  /* 0x00007400ff0607ac */ /* 0x000e240008000a00 */
[----:B------:R-:W-:Y:S01]  /*0eb0*/  PLOP3.LUT P1, PT, PT, PT, UP1, 0x80, 0x8 ;  /* 0x000000000008781c */ /* 0x000fe20003f2f018 */
[----:B------:R-:W-:-:S05]  /*0ec0*/  @UP0 UIADD3 UR4, UPT, UPT, UR4, 0x2, URZ ;  /* 0x0000000204040890 */ /* 0x000fca000fffe0ff */
[----:B------:R-:W-:Y:S01]  /*0ed0*/  @P0 IMAD R5, R0, UR8, R5 ;  /* 0x0000000800050c24 */ /* 0x000fe2000f8e0205 */
[----:B01----:R-:W-:Y:S02]  /*0ee0*/  MOV R2, UR6 ;  /* 0x0000000600027c02 */ /* 0x003fe40008000f00 */
[----:B------:R-:W-:-:S03]  /*0ef0*/  MOV R3, UR7 ;  /* 0x0000000700037c02 */ /* 0x000fc60008000f00 */
[----:B------:R-:W-:-:S05]  /*0f00*/  @P0 IMAD.WIDE R2, R5, 0x4, R2 ;  /* 0x0000000405020825 */ /* 0x000fca00078e0202 */
[----:B------:R0:W-:Y:S04]  /*0f10*/  @P0 STG.E desc[UR18][R2.64], RZ ;  /* 0x000000ff02000986 */ /* 0x0001e8000c101912 */
[----:B------:R0:W-:Y:S01]  /*0f20*/  @P0 STG.E desc[UR18][R2.64+0x4], RZ ;  /* 0x000004ff02000986 */ /* 0x0001e2000c101912 */
[----:B------:R-:W-:Y:S05]  /*0f30*/  @P1 EXIT ;  /* 0x000000000000194d */ /* 0x000fea0003800000 */
[----:B0-----:R-:W0:Y:S01]  /*0f40*/  LDC.64 R2, c[0x0][0x3a0] ;  /* 0x0000e800ff027b82 */ /* 0x001e220000000a00 */
[----:B------:R-:W-:-:S05]  /*0f50*/  MOV R5, UR4 ;  /* 0x0000000400057c02 */ /* 0x000fca0008000f00 */
[----:B------:R-:W-:-:S04]  /*0f60*/  IMAD R5, R0, UR8, R5 ;  /* 0x0000000800057c24 */ /* 0x000fc8000f8e0205 */
[----:B0-----:R-:W-:-:S05]  /*0f70*/  IMAD.WIDE R2, R5, 0x4, R2 ;  /* 0x0000000405027825 */ /* 0x001fca00078e0202 */
[----:B------:R-:W-:Y:S01]  /*0f80*/  STG.E desc[UR18][R2.64], RZ ;  /* 0x000000ff02007986 */ /* 0x000fe2000c101912 */
[----:B------:R-:W-:Y:S05]  /*0f90*/  EXIT ;  /* 0x000000000000794d */ /* 0x000fea0003800000 */
.L_x_9:
[----:B------:R-:W-:-:S00]  /*0fa0*/  BRA `(.L_x_9) ;  /* 0xfffffffc00fc7947 */ /* 0x000fc0000383ffff */
[----:B------:R-:W-:-:S00]  /*0fb0*/  NOP ;  /* 0x0000000000007918 */ /* 0x000fc00000000000 */
        /* <DEDUP_REMOVED lines=12> */
.L_x_25:


//--------------------- .text._Z6mmul_dPfiiS_iS_  --------------------------
	.section	.text._Z6mmul_dPfiiS_iS_,"ax",@progbits
	.align	128
        .global         _Z6mmul_dPfiiS_iS_
        .type           _Z6mmul_dPfiiS_iS_,@function
        .size           _Z6mmul_dPfiiS_iS_,(.L_x_26 - _Z6mmul_dPfiiS_iS_)
        .other          _Z6mmul_dPfiiS_iS_,@"STO_CUDA_ENTRY STV_DEFAULT"
_Z6mmul_dPfiiS_iS_:
.text._Z6mmul_dPfiiS_iS_:
[----:B------:R-:W-:Y:S08]  /*0000*/  LDC R1, c[0x0][0x37c] ;  /* 0x0000df00ff017b82 */ /* 0x000ff00000000800 */
[----:B------:R-:W0:Y:S01]  /*0010*/  LDC R0, c[0x0][0x398] ;  /* 0x0000e600ff007b82 */ /* 0x000e220000000800 */
[----:B------:R-:W0:Y:S02]  /*0020*/  LDCU UR4, c[0x0][0x388] ;  /* 0x00007100ff0477ac */ /* 0x000e240008000800 */
[----:B0-----:R-:W-:-:S04]  /*0030*/  VIMNMX R2, PT, PT, R0, UR4, PT ;  /* 0x0000000400027c48 */ /* 0x001fc8000bfe0100 */
[----:B------:R-:W-:-:S13]  /*0040*/  ISETP.GE.AND P0, PT, R2, 0x1, PT ;  /* 0x000000010200780c */ /* 0x000fda0003f06270 */
[----:B------:R-:W-:Y:S05]  /*0050*/  @!P0 EXIT ;  /* 0x000000000000894d */ /* 0x000fea0003800000 */
[----:B------:R-:W0:Y:S01]  /*0060*/  LDCU UR5, c[0x0][0x38c] ;  /* 0x00007180ff0577ac */ /* 0x000e220008000800 */
[----:B------:R-:W1:Y:S01]  /*0070*/  LDCU.64 UR12, c[0x0][0x358] ;  /* 0x00006b00ff0c77ac */ /* 0x000e620008000a00 */
[----:B0-----:R-:W-:-:S09]  /*0080*/  UISETP.GE.AND UP0, UPT, UR5, 0x1, UPT ;  /* 0x000000010500788c */ /* 0x001fd2000bf06270 */
[----:B-1----:R-:W-:Y:S05]  /*0090*/  BRA.U !UP0, `(.L_x_10) ;  /* 0x0000000908947547 */ /* 0x002fea000b800000 */
[----:B------:R-:W-:Y:S01]  /*00a0*/  ULOP3.LUT UR11, UR5, 0x7ffffff8, URZ, 0xc0, !UPT ;  /* 0x7ffffff8050b7892 */ /* 0x000fe2000f8ec0ff */
[----:B------:R-:W-:Y:S01]  /*00b0*/  SHF.L.U32 R13, R0, 0x3, RZ ;  /* 0x00000003000d7819 */ /* 0x000fe200000006ff */
[----:B------:R-:W-:Y:S02]  /*00c0*/  ULOP3.LUT UR10, UR5, 0x7, URZ, 0xc0, !UPT ;  /* 0x00000007050a7892 */ /* 0x000fe4000f8ec0ff */
[----:B------:R-:W-:Y:S02]  /*00d0*/  ULOP3.LUT UR5, UR5, 0x3, URZ, 0xc0, !UPT ;  /* 0x0000000305057892 */ /* 0x000fe4000f8ec0ff */
[----:B------:R-:W-:Y:S01]  /*00e0*/  UIADD3 UR8, UPT, UPT, -UR11, URZ, URZ ;  /* 0x000000ff0b087290 */ /* 0x000fe2000fffe1ff */
[----:B------:R-:W-:-:S11]  /*00f0*/  UMOV UR4, URZ ;  /* 0x000000ff00047c82 */ /* 0x000fd60008000000 */
.L_x_17:
[----:B0-----:R-:W0:Y:S01]  /*0100*/  LDCU UR9, c[0x0][0x388] ;  /* 0x00007100ff0977ac */ /* 0x001e220008000800 */
[----:B------:R-:W-:Y:S01]  /*0110*/  HFMA2 R15, -RZ, RZ, 0, 0 ;  /* 0x00000000ff0f7431 */ /* 0x000fe200000001ff */
[----:B------:R-:W1:Y:S01]  /*0120*/  LDCU.64 UR6, c[0x0][0x380] ;  /* 0x00007000ff0677ac */ /* 0x000e620008000a00 */
[----:B0-----:R-:W-:-:S04]  /*0130*/  UIMAD UR9, UR4, UR9, URZ ;  /* 0x00000009040972a4 */ /* 0x001fc8000f8e02ff */
[----:B-1----:R-:W-:-:S04]  /*0140*/  UIMAD.WIDE.U32 UR6, UR9, 0x4, UR6 ;  /* 0x00000004090678a5 */ /* 0x002fc8000f8e0006 */
[----:B------:R-:W-:-:S04]  /*0150*/  UIADD3 UR14, UP0, UPT, UR6, 0x10, URZ ;  /* 0x00000010060e7890 */ /* 0x000fc8000ff1e0ff */
[----:B------:R-:W-:-:S12]  /*0160*/  UIADD3.X UR7, UPT, UPT, URZ, UR7, URZ, UP0, !UPT ;  /* 0x00000007ff077290 */ /* 0x000fd800087fe4ff */
.L_x_16:
[----:B0-----:R-:W0:Y:S01]  /*0170*/  LDCU UR15, c[0x0][0x38c] ;  /* 0x00007180ff0f77ac */ /* 0x001e220008000800 */
[----:B------:R-:W-:Y:S01]  /*0180*/  MOV R0, RZ ;  /* 0x000000ff00007202 */ /* 0x000fe20000000f00 */
[----:B------:R-:W-:Y:S01]  /*0190*/  IMAD.MOV.U32 R20, RZ, RZ, RZ ;  /* 0x000000ffff147224 */ /* 0x000fe200078e00ff */
[----:B0-----:R-:W-:-:S09]  /*01a0*/  UISETP.GE.U32.AND UP0, UPT, UR15, 0x8, UPT ;  /* 0x000000080f00788c */ /* 0x001fd2000bf06070 */
[----:B------:R-:W-:Y:S05]  /*01b0*/  BRA.U !UP0, `(.L_x_11) ;  /* 0x0000000108f47547 */ /* 0x000fea000b800000 */
[----:B------:R-:W0:Y:S01]  /*01c0*/  LDC R4, c[0x0][0x398] ;  /* 0x0000e600ff047b82 */ /* 0x000e220000000800 */
[----:B------:R-:W-:Y:S01]  /*01d0*/  MOV R20, RZ ;  /* 0x000000ff00147202 */ /* 0x000fe20000000f00 */
[----:B------:R-:W-:Y:S01]  /*01e0*/  IMAD.U32 R25, RZ, RZ, UR7 ;  /* 0x00000007ff197e24 */ /* 0x000fe2000f8e00ff */
[----:B------:R-:W-:Y:S01]  /*01f0*/  MOV R24, UR14 ;  /* 0x0000000e00187c02 */ /* 0x000fe20008000f00 */
[----:B------:R-:W-:-:S04]  /*0200*/  UMOV UR6, UR8 ;  /* 0x0000000800067c82 */ /* 0x000fc80008000000 */
[----:B------:R-:W1:Y:S01]  /*0210*/  LDC.64 R2, c[0x0][0x390] ;  /* 0x0000e400ff027b82 */ /* 0x000e620000000a00 */
[----:B0-----:R-:W-:Y:S01]  /*0220*/  IADD3 R0, PT, PT, R15, R4, RZ ;  /* 0x000000040f007210 */ /* 0x001fe20007ffe0ff */
[C-C-:B------:R-:W-:Y:S01]  /*0230*/  IMAD R14, R4.reuse, 0x3, R15.reuse ;  /* 0x00000003040e7824 */ /* 0x140fe200078e020f */
[C---:B------:R-:W-:Y:S01]  /*0240*/  LEA R12, R4.reuse, R15, 0x1 ;  /* 0x0000000f040c7211 */ /* 0x040fe200078e08ff */
[C-C-:B------:R-:W-:Y:S02]  /*0250*/  IMAD R16, R4.reuse, 0x4, R15.reuse ;  /* 0x0000000404107824 */ /* 0x140fe400078e020f */
[C-C-:B------:R-:W-:Y:S02]  /*0260*/  IMAD R17, R4.reuse, 0x5, R15.reuse ;  /* 0x0000000504117824 */ /* 0x140fe400078e020f */
[C-C-:B------:R-:W-:Y:S02]  /*0270*/  IMAD R18, R4.reuse, 0x6, R15.reuse ;  /* 0x0000000604127824 */ /* 0x140fe400078e020f */
[----:B------:R-:W-:-:S02]  /*0280*/  IMAD R19, R4, 0x7, R15 ;  /* 0x0000000704137824 */ /* 0x000fc400078e020f */
[----:B-1----:R-:W-:-:S07]  /*0290*/  IMAD.WIDE.U32 R6, R15, 0x4, R2 ;  /* 0x000000040f067825 */ /* 0x002fce00078e0002 */
.L_x_12:
[----:B------:R-:W-:Y:S02]  /*02a0*/  MOV R4, R24 ;  /* 0x0000001800047202 */ /* 0x000fe40000000f00 */
[----:B------:R-:W-:Y:S01]  /*02b0*/  MOV R5, R25 ;  /* 0x0000001900057202 */ /* 0x000fe20000000f00 */
[--C-:B------:R-:W-:Y:S01]  /*02c0*/  IMAD.WIDE.U32 R8, R0, 0x4, R2.reuse ;  /* 0x0000000400087825 */ /* 0x100fe200078e0002 */
[----:B------:R-:W2:Y:S04]  /*02d0*/  LDG.E R22, desc[UR12][R6.64] ;  /* 0x0000000c06167981 */ /* 0x000ea8000c1e1900 */
[----:B------:R-:W2:Y:S01]  /*02e0*/  LDG.E R21, desc[UR12][R4.64+-0x10] ;  /* 0xfffff00c04157981 */ /* 0x000ea2000c1e1900 */
[----:B------:R-:W-:-:S03]  /*02f0*/  IMAD.WIDE.U32 R10, R12, 0x4, R2 ;  /* 0x000000040c0a7825 */ /* 0x000fc600078e0002 */
[----:B------:R-:W3:Y:S04]  /*0300*/  LDG.E R8, desc[UR12][R8.64] ;  /* 0x0000000c08087981 */ /* 0x000ee8000c1e1900 */
[----:B------:R-:W3:Y:S04]  /*0310*/  LDG.E R27, desc[UR12][R4.64+-0xc] ;  /* 0xfffff40c041b7981 */ /* 0x000ee8000c1e1900 */
[----:B------:R-:W4:Y:S04]  /*0320*/  LDG.E R10, desc[UR12][R10.64] ;  /* 0x0000000c0a0a7981 */ /* 0x000f28000c1e1900 */
[----:B------:R-:W4:Y:S01]  /*0330*/  LDG.E R23, desc[UR12][R4.64+-0x8] ;  /* 0xfffff80c04177981 */ /* 0x000f22000c1e1900 */
[----:B------:R-:W-:-:S03]  /*0340*/  IMAD.WIDE.U32 R24, R14, 0x4, R2 ;  /* 0x000000040e187825 */ /* 0x000fc600078e0002 */
[----:B------:R-:W5:Y:S04]  /*0350*/  LDG.E R29, desc[UR12][R4.64] ;  /* 0x0000000c041d7981 */ /* 0x000f68000c1e1900 */
[----:B------:R-:W5:Y:S04]  /*0360*/  LDG.E R24, desc[UR12][R24.64] ;  /* 0x0000000c18187981 */ /* 0x000f68000c1e1900 */
[----:B------:R-:W5:Y:S04]  /*0370*/  LDG.E R28, desc[UR12][R4.64+0x4] ;  /* 0x0000040c041c7981 */ /* 0x000f68000c1e1900 */
[----:B------:R-:W5:Y:S01]  /*0380*/  LDG.E R25, desc[UR12][R4.64+0x8] ;  /* 0x0000080c04197981 */ /* 0x000f62000c1e1900 */
[----:B--2---:R-:W-:Y:S01]  /*0390*/  FFMA R22, R21, R22, R20 ;  /* 0x0000001615167223 */ /* 0x004fe20000000014 */
[----:B------:R-:W-:-:S06]  /*03a0*/  IMAD.WIDE.U32 R20, R16, 0x4, R2 ;  /* 0x0000000410147825 */ /* 0x000fcc00078e0002 */
[----:B------:R-:W2:Y:S01]  /*03b0*/  LDG.E R20, desc[UR12][R20.64] ;  /* 0x0000000c14147981 */ /* 0x000ea2000c1e1900 */
[----:B---3--:R-:W-:Y:S01]  /*03c0*/  FFMA R22, R27, R8, R22 ;  /* 0x000000081b167223 */ /* 0x008fe20000000016 */
[----:B------:R-:W-:Y:S02]  /*03d0*/  IMAD.WIDE.U32 R8, R17, 0x4, R2 ;  /* 0x0000000411087825 */ /* 0x000fe400078e0002 */
[----:B------:R-:W5:Y:S04]  /*03e0*/  LDG.E R27, desc[UR12][R4.64+-0x4] ;  /* 0xfffffc0c041b7981 */ /* 0x000f68000c1e1900 */
[----:B------:R-:W3:Y:S01]  /*03f0*/  LDG.E R9, desc[UR12][R8.64] ;  /* 0x0000000c08097981 */ /* 0x000ee2000c1e1900 */
[----:B----4-:R-:W-:Y:S01]  /*0400*/  FFMA R26, R23, R10, R22 ;  /* 0x0000000a171a7223 */ /* 0x010fe20000000016 */
[----:B------:R-:W-:-:S02]  /*0410*/  IMAD.WIDE.U32 R10, R18, 0x4, R2 ;  /* 0x00000004120a7825 */ /* 0x000fc400078e0002 */
[----:B------:R-:W4:Y:S02]  /*0420*/  LDG.E R21, desc[UR12][R4.64+0xc] ;  /* 0x00000c0c04157981 */ /* 0x000f24000c1e1900 */
[----:B------:R-:W-:Y:S02]  /*0430*/  IMAD.WIDE.U32 R22, R19, 0x4, R2 ;  /* 0x0000000413167825 */ /* 0x000fe400078e0002 */
[----:B------:R-:W4:Y:S04]  /*0440*/  LDG.E R10, desc[UR12][R10.64] ;  /* 0x0000000c0a0a7981 */ /* 0x000f28000c1e1900 */
[----:B------:R-:W4:Y:S01]  /*0450*/  LDG.E R22, desc[UR12][R22.64] ;  /* 0x0000000c16167981 */ /* 0x000f22000c1e1900 */
[----:B------:R-:W-:-:S04]  /*0460*/  UIADD3 UR6, UPT, UPT, UR6, 0x8, URZ ;  /* 0x0000000806067890 */ /* 0x000fc8000fffe0ff */
[----:B------:R-:W-:Y:S01]  /*0470*/  UISETP.NE.AND UP0, UPT, UR6, URZ, UPT ;  /* 0x000000ff0600728c */ /* 0x000fe2000bf05270 */
[C---:B------:R-:W-:Y:S01]  /*0480*/  IADD3 R0, PT, PT, R13.reuse, R0, RZ ;  /* 0x000000000d007210 */ /* 0x040fe20007ffe0ff */
[C---:B------:R-:W-:Y:S01]  /*0490*/  IMAD.IADD R16, R13.reuse, 0x1, R16 ;  /* 0x000000010d107824 */ /* 0x040fe200078e0210 */
[C---:B------:R-:W-:Y:S01]  /*04a0*/  IADD3 R12, PT, PT, R13.reuse, R12, RZ ;  /* 0x0000000c0d0c7210 */ /* 0x040fe20007ffe0ff */
[C---:B------:R-:W-:Y:S01]  /*04b0*/  IMAD.WIDE.U32 R6, R13.reuse, 0x4, R6 ;  /* 0x000000040d067825 */ /* 0x040fe200078e0006 */
[C---:B------:R-:W-:Y:S02]  /*04c0*/  IADD3 R14, PT, PT, R13.reuse, R14, RZ ;  /* 0x0000000e0d0e7210 */ /* 0x040fe40007ffe0ff */
[C---:B------:R-:W-:Y:S02]  /*04d0*/  IADD3 R17, PT, PT, R13.reuse, R17, RZ ;  /* 0x000000110d117210 */ /* 0x040fe40007ffe0ff */
[C---:B------:R-:W-:Y:S02]  /*04e0*/  IADD3 R18, PT, PT, R13.reuse, R18, RZ ;  /* 0x000000120d127210 */ /* 0x040fe40007ffe0ff */
[----:B------:R-:W-:Y:S01]  /*04f0*/  IADD3 R19, PT, PT, R13, R19, RZ ;  /* 0x000000130d137210 */ /* 0x000fe20007ffe0ff */
[----:B-----5:R-:W-:-:S04]  /*0500*/  FFMA R24, R27, R24, R26 ;  /* 0x000000181b187223 */ /* 0x020fc8000000001a */
[----:B--2---:R-:W-:Y:S01]  /*0510*/  FFMA R29, R29, R20, R24 ;  /* 0x000000141d1d7223 */ /* 0x004fe20000000018 */
[----:B------:R-:W-:-:S03]  /*0520*/  IADD3 R24, P0, PT, R4, 0x20, RZ ;  /* 0x0000002004187810 */ /* 0x000fc60007f1e0ff */
[----:B---3--:R-:W-:-:S04]  /*0530*/  FFMA R28, R28, R9, R29 ;  /* 0x000000091c1c7223 */ /* 0x008fc8000000001d */
[----:B----4-:R-:W-:Y:S01]  /*0540*/  FFMA R28, R25, R10, R28 ;  /* 0x0000000a191c7223 */ /* 0x010fe2000000001c */
[----:B------:R-:W-:-:S03]  /*0550*/  IMAD.X R25, RZ, RZ, R5, P0 ;  /* 0x000000ffff197224 */ /* 0x000fc600000e0605 */
[----:B------:R-:W-:Y:S01]  /*0560*/  FFMA R20, R21, R22, R28 ;  /* 0x0000001615147223 */ /* 0x000fe2000000001c */
[----:B------:R-:W-:Y:S06]  /*0570*/  BRA.U UP0, `(.L_x_12) ;  /* 0xfffffffd00487547 */ /* 0x000fec000b83ffff */
[----:B------:R-:W-:-:S07]  /*0580*/  IMAD.U32 R0, RZ, RZ, UR11 ;  /* 0x0000000bff007e24 */ /* 0x000fce000f8e00ff */
.L_x_11:
        /* <DEDUP_REMOVED lines=8> */
[C---:B------:R-:W-:Y:S02]  /*0610*/  IADD3 R7, PT, PT, R0.reuse, UR9, RZ ;  /* 0x0000000900077c10 */ /* 0x040fe4000fffe0ff */
[----:B------:R-:W-:-:S04]  /*0620*/  IADD3 R12, P0, PT, R0, UR9, RZ ;  /* 0x00000009000c7c10 */ /* 0x000fc8000ff1e0ff */
[----:B------:R-:W-:Y:S01]  /*0630*/  IADD3.X R14, PT, PT, RZ, RZ, RZ, P0, !PT ;  /* 0x000000ffff0e7210 */ /* 0x000fe200007fe4ff */
[----:B------:R-:W2:Y:S08]  /*0640*/  LDC.64 R2, c[0x0][0x390] ;  /* 0x0000e400ff027b82 */ /* 0x000eb00000000a00 */
[----:B------:R-:W3:Y:S01]  /*0650*/  LDC.64 R4, c[0x0][0x380] ;  /* 0x0000e000ff047b82 */ /* 0x000ee20000000a00 */
[----:B0-----:R-:W-:-:S05]  /*0660*/  IMAD R9, R0, UR6, R15 ;  /* 0x0000000600097c24 */ /* 0x001fca000f8e020f */
[----:B------:R-:W-:Y:S01]  /*0670*/  IADD3 R17, PT, PT, R9, UR6, RZ ;  /* 0x0000000609117c10 */ /* 0x000fe2000fffe0ff */
[----:B-1----:R-:W-:-:S06]  /*0680*/  IMAD.WIDE.U32 R10, R7, 0x4, R10 ;  /* 0x00000004070a7825 */ /* 0x002fcc00078e000a */
[----:B------:R-:W4:Y:S01]  /*0690*/  LDG.E R11, desc[UR12][R10.64] ;  /* 0x0000000c0a0b7981 */ /* 0x000f22000c1e1900 */
[----:B--2---:R-:W-:-:S04]  /*06a0*/  IMAD.WIDE.U32 R8, R9, 0x4, R2 ;  /* 0x0000000409087825 */ /* 0x004fc800078e0002 */
[C---:B------:R-:W-:Y:S02]  /*06b0*/  IMAD.WIDE.U32 R6, R17.reuse, 0x4, R2 ;  /* 0x0000000411067825 */ /* 0x040fe400078e0002 */
[----:B------:R-:W4:Y:S01]  /*06c0*/  LDG.E R8, desc[UR12][R8.64] ;  /* 0x0000000c08087981 */ /* 0x000f22000c1e1900 */
[C---:B---3--:R-:W-:Y:S01]  /*06d0*/  LEA R4, P0, R12.reuse, R4, 0x2 ;  /* 0x000000040c047211 */ /* 0x048fe200078010ff */
[----:B------:R-:W-:Y:S02]  /*06e0*/  VIADD R17, R17, UR6 ;  /* 0x0000000611117c36 */ /* 0x000fe40008000000 */
[----:B------:R-:W2:Y:S01]  /*06f0*/  LDG.E R6, desc[UR12][R6.64] ;  /* 0x0000000c06067981 */ /* 0x000ea2000c1e1900 */
[----:B------:R-:W-:Y:S02]  /*0700*/  LEA.HI.X R5, R12, R5, R14, 0x2, P0 ;  /* 0x000000050c057211 */ /* 0x000fe400000f140e */
[C---:B------:R-:W-:Y:S01]  /*0710*/  IADD3 R19, PT, PT, R17.reuse, UR6, RZ ;  /* 0x0000000611137c10 */ /* 0x040fe2000fffe0ff */
[----:B------:R-:W-:-:S02]  /*0720*/  IMAD.WIDE.U32 R16, R17, 0x4, R2 ;  /* 0x0000000411107825 */ /* 0x000fc400078e0002 */
[----:B------:R-:W2:Y:S02]  /*0730*/  LDG.E R12, desc[UR12][R4.64+0x4] ;  /* 0x0000040c040c7981 */ /* 0x000ea4000c1e1900 */
[----:B------:R-:W-:Y:S02]  /*0740*/  IMAD.WIDE.U32 R2, R19, 0x4, R2 ;  /* 0x0000000413027825 */ /* 0x000fe400078e0002 */
[----:B------:R-:W3:Y:S04]  /*0750*/  LDG.E R16, desc[UR12][R16.64] ;  /* 0x0000000c10107981 */ /* 0x000ee8000c1e1900 */
[----:B------:R-:W3:Y:S04]  /*0760*/  LDG.E R14, desc[UR12][R4.64+0x8] ;  /* 0x0000080c040e7981 */ /* 0x000ee8000c1e1900 */
[----:B------:R-:W5:Y:S04]  /*0770*/  LDG.E R2, desc[UR12][R2.64] ;  /* 0x0000000c02027981 */ /* 0x000f68000c1e1900 */
[----:B------:R-:W5:Y:S01]  /*0780*/  LDG.E R10, desc[UR12][R4.64+0xc] ;  /* 0x00000c0c040a7981 */ /* 0x000f62000c1e1900 */
[----:B------:R-:W-:Y:S01]  /*0790*/  IADD3 R0, PT, PT, R0, 0x4, RZ ;  /* 0x0000000400007810 */ /* 0x000fe20007ffe0ff */
[----:B----4-:R-:W-:-:S04]  /*07a0*/  FFMA R11, R11, R8, R20 ;  /* 0x000000080b0b7223 */ /* 0x010fc80000000014 */
[----:B--2---:R-:W-:-:S04]  /*07b0*/  FFMA R11, R12, R6, R11 ;  /* 0x000000060c0b7223 */ /* 0x004fc8000000000b */
[----:B---3--:R-:W-:-:S04]  /*07c0*/  FFMA R11, R14, R16, R11 ;  /* 0x000000100e0b7223 */ /* 0x008fc8000000000b */
[----:B-----5:R-:W-:-:S07]  /*07d0*/  FFMA R20, R10, R2, R11 ;  /* 0x000000020a147223 */ /* 0x020fce000000000b */
.L_x_14:
[----:B------:R-:W-:Y:S05]  /*07e0*/  BRA.U !UP1, `(.L_x_13) ;  /* 0x00000001098c7547 */ /* 0x000fea000b800000 */
[----:B------:R-:W-:Y:S02]  /*07f0*/  UISETP.NE.AND UP0, UPT, UR5, 0x1, UPT ;  /* 0x000000010500788c */ /* 0x000fe4000bf05270 */
[----:B------:R-:W-:-:S07]  /*0800*/  ULOP3.LUT UP1, URZ, UR15, 0x1, URZ, 0xc0, !UPT ;  /* 0x000000010fff7892 */ /* 0x000fce000f82c0ff */
[----:B------:R-:W-:Y:S05]  /*0810*/  BRA.U !UP0, `(.L_x_15) ;  /* 0x0000000108547547 */ /* 0x000fea000b800000 */
[----:B------:R-:W0:Y:S01]  /*0820*/  LDC.64 R6, c[0x0][0x380] ;  /* 0x0000e000ff067b82 */ /* 0x000e220000000a00 */
[----:B------:R-:W1:Y:S01]  /*0830*/  LDCU UR6, c[0x0][0x398] ;  /* 0x00007300ff0677ac */ /* 0x000e620008000800 */
[C---:B------:R-:W-:Y:S02]  /*0840*/  IADD3 R9, PT, PT, R0.reuse, UR9, RZ ;  /* 0x0000000900097c10 */ /* 0x040fe4000fffe0ff */
[----:B------:R-:W-:-:S04]  /*0850*/  IADD3 R10, P0, PT, R0, UR9, RZ ;  /* 0x00000009000a7c10 */ /* 0x000fc8000ff1e0ff */
[----:B------:R-:W2:Y:S01]  /*0860*/  LDC.64 R4, c[0x0][0x380] ;  /* 0x0000e000ff047b82 */ /* 0x000ea20000000a00 */
[----:B------:R-:W-:-:S07]  /*0870*/  IMAD.X R12, RZ, RZ, RZ, P0 ;  /* 0x000000ffff0c7224 */ /* 0x000fce00000e06ff */
[----:B------:R-:W3:Y:S01]  /*0880*/  LDC.64 R2, c[0x0][0x390] ;  /* 0x0000e400ff027b82 */ /* 0x000ee20000000a00 */
[----:B-1----:R-:W-:Y:S02]  /*0890*/  IMAD R11, R0, UR6, R15 ;  /* 0x00000006000b7c24 */ /* 0x002fe4000f8e020f */
[----:B0-----:R-:W-:-:S03]  /*08a0*/  IMAD.WIDE.U32 R6, R9, 0x4, R6 ;  /* 0x0000000409067825 */ /* 0x001fc600078e0006 */
[----:B------:R-:W-:-:S03]  /*08b0*/  IADD3 R17, PT, PT, R11, UR6, RZ ;  /* 0x000000060b117c10 */ /* 0x000fc6000fffe0ff */
[----:B------:R-:W4:Y:S01]  /*08c0*/  LDG.E R7, desc[UR12][R6.64] ;  /* 0x0000000c06077981 */ /* 0x000f22000c1e1900 */
[----:B--2---:R-:W-:-:S04]  /*08d0*/  LEA R4, P0, R10, R4, 0x2 ;  /* 0x000000040a047211 */ /* 0x004fc800078010ff */
[----:B------:R-:W-:Y:S01]  /*08e0*/  LEA.HI.X R5, R10, R5, R12, 0x2, P0 ;  /* 0x000000050a057211 */ /* 0x000fe200000f140c */
[----:B---3--:R-:W-:-:S05]  /*08f0*/  IMAD.WIDE.U32 R8, R11, 0x4, R2 ;  /* 0x000000040b087825 */ /* 0x008fca00078e0002 */
[----:B------:R-:W2:Y:S01]  /*0900*/  LDG.E R5, desc[UR12][R4.64+0x4] ;  /* 0x0000040c04057981 */ /* 0x000ea2000c1e1900 */
[----:B------:R-:W-:-:S03]  /*0910*/  IMAD.WIDE.U32 R2, R17, 0x4, R2 ;  /* 0x0000000411027825 */ /* 0x000fc600078e0002 */
[----:B------:R-:W4:Y:S04]  /*0920*/  LDG.E R8, desc[UR12][R8.64] ;  /* 0x0000000c08087981 */ /* 0x000f28000c1e1900 */
[----:B------:R-:W2:Y:S01]  /*0930*/  LDG.E R2, desc[UR12][R2.64] ;  /* 0x0000000c02027981 */ /* 0x000ea2000c1e1900 */
[----:B------:R-:W-:Y:S01]  /*0940*/  IADD3 R0, PT, PT, R0, 0x2, RZ ;  /* 0x0000000200007810 */ /* 0x000fe20007ffe0ff */
[----:B----4-:R-:W-:-:S04]  /*0950*/  FFMA R20, R7, R8, R20 ;  /* 0x0000000807147223 */ /* 0x010fc80000000014 */
[----:B--2---:R-:W-:-:S07]  /*0960*/  FFMA R20, R5, R2, R20 ;  /* 0x0000000205147223 */ /* 0x004fce0000000014 */
.L_x_15:
[----:B------:R-:W-:Y:S05]  /*0970*/  BRA.U !UP1, `(.L_x_13) ;  /* 0x0000000109287547 */ /* 0x000fea000b800000 */
[----:B------:R-:W0:Y:S01]  /*0980*/  LDC.64 R2, c[0x0][0x380] ;  /* 0x0000e000ff027b82 */ /* 0x000e220000000a00 */
[----:B------:R-:W1:Y:S01]  /*0990*/  LDCU UR6, c[0x0][0x398] ;  /* 0x00007300ff0677ac */ /* 0x000e620008000800 */
[----:B------:R-:W-:-:S06]  /*09a0*/  IADD3 R7, PT, PT, R0, UR9, RZ ;  /* 0x0000000900077c10 */ /* 0x000fcc000fffe0ff */
[----:B------:R-:W2:Y:S01]  /*09b0*/  LDC.64 R4, c[0x0][0x390] ;  /* 0x0000e400ff047b82 */ /* 0x000ea20000000a00 */
[----:B-1----:R-:W-:Y:S02]  /*09c0*/  IMAD R9, R0, UR6, R15 ;  /* 0x0000000600097c24 */ /* 0x002fe4000f8e020f */
[----:B0-----:R-:W-:-:S06]  /*09d0*/  IMAD.WIDE.U32 R2, R7, 0x4, R2 ;  /* 0x0000000407027825 */ /* 0x001fcc00078e0002 */
[----:B------:R-:W3:Y:S01]  /*09e0*/  LDG.E R3, desc[UR12][R2.64] ;  /* 0x0000000c02037981 */ /* 0x000ee2000c1e1900 */
[----:B--2---:R-:W-:-:S06]  /*09f0*/  IMAD.WIDE.U32 R4, R9, 0x4, R4 ;  /* 0x0000000409047825 */ /* 0x004fcc00078e0004 */
[----:B------:R-:W3:Y:S02]  /*0a00*/  LDG.E R4, desc[UR12][R4.64] ;  /* 0x0000000c04047981 */ /* 0x000ee4000c1e1900 */
[----:B---3--:R-:W-:-:S07]  /*0a10*/  FFMA R20, R3, R4, R20 ;  /* 0x0000000403147223 */ /* 0x008fce0000000014 */
.L_x_13:
[----:B------:R-:W0:Y:S08]  /*0a20*/  LDC R0, c[0x0][0x398] ;  /* 0x0000e600ff007b82 */ /* 0x000e300000000800 */
[----:B------:R-:W1:Y:S01]  /*0a30*/  LDC.64 R2, c[0x0][0x3a0] ;  /* 0x0000e800ff027b82 */ /* 0x000e620000000a00 */
[----:B0-----:R-:W-:Y:S02]  /*0a40*/  IMAD R5, R0, UR4, R15 ;  /* 0x0000000400057c24 */ /* 0x001fe4000f8e020f */
[----:B------:R-:W-:-:S05]  /*0a50*/  VIADD R15, R15, 0x1 ;  /* 0x000000010f0f7836 */ /* 0x000fca0000000000 */
[----:B------:R-:W-:Y:S01]  /*0a60*/  ISETP.NE.AND P0, PT, R15, R0, PT ;  /* 0x000000000f00720c */ /* 0x000fe20003f05270 */
[----:B-1----:R-:W-:-:S05]  /*0a70*/  IMAD.WIDE.U32 R2, R5, 0x4, R2 ;  /* 0x0000000405027825 */ /* 0x002fca00078e0002 */
[----:B------:R0:W-:Y:S07]  /*0a80*/  STG.E desc[UR12][R2.64], R20 ;  /* 0x0000001402007986 */ /* 0x0001ee000c10190c */
[----:B------:R-:W-:Y:S05]  /*0a90*/  @P0 BRA `(.L_x_16) ;  /* 0xfffffff400b40947 */ /* 0x000fea000383ffff */
[----:B------:R-:W1:Y:S01]  /*0aa0*/  LDC R0, c[0x0][0x388] ;  /* 0x0000e200ff007b82 */ /* 0x000e620000000800 */
[----:B------:R-:W-:-:S06]  /*0ab0*/  UIADD3 UR4, UPT, UPT, UR4, 0x1, URZ ;  /* 0x0000000104047890 */ /* 0x000fcc000fffe0ff */
[----:B-1----:R-:W-:-:S13]  /*0ac0*/  ISETP.NE.AND P0, PT, R0, UR4, PT ;  /* 0x0000000400007c0c */ /* 0x002fda000bf05270 */
[----:B------:R-:W-:Y:S05]  /*0ad0*/  @!P0 EXIT ;  /* 0x000000000000894d */ /* 0x000fea0003800000 */
[----:B------:R-:W-:Y:S05]  /*0ae0*/  BRA `(.L_x_17) ;  /* 0xfffffff400847947 */ /* 0x000fea000383ffff */
.L_x_10:
[C---:B------:R-:W-:Y:S01]  /*0af0*/  LOP3.LUT R10, R0.reuse, 0x7, RZ, 0xc0, !PT ;  /* 0x00000007000a7812 */ /* 0x040fe200078ec0ff */
[----:B------:R-:W-:Y:S01]  /*0b00*/  UMOV UR4, URZ ;  /* 0x000000ff00047c82 */ /* 0x000fe20008000000 */
[----:B------:R-:W-:Y:S02]  /*0b10*/  LOP3.LUT R11, R0, 0x3, RZ, 0xc0, !PT ;  /* 0x00000003000b7812 */ /* 0x000fe400078ec0ff */
[----:B------:R-:W-:Y:S02]  /*0b20*/  IADD3 R2, PT, PT, R10, -0x1, RZ ;  /* 0xffffffff0a027810 */ /* 0x000fe40007ffe0ff */
[----:B------:R-:W-:Y:S02]  /*0b30*/  LOP3.LUT R0, R0, 0x7ffffff8, RZ, 0xc0, !PT ;  /* 0x7ffffff800007812 */ /* 0x000fe400078ec0ff */
[----:B------:R-:W-:-:S13]  /*0b40*/  ISETP.GE.U32.AND P0, PT, R2, 0x3, PT ;  /* 0x000000030200780c */ /* 0x000fda0003f06070 */
.L_x_23:
[----:B0-----:R-:W0:Y:S01]  /*0b50*/  LDC R14, c[0x0][0x398] ;  /* 0x0000e600ff0e7b82 */ /* 0x001e220000000800 */
[----:B-1----:R-:W1:Y:S01]  /*0b60*/  LDCU UR5, c[0x0][0x388] ;  /* 0x00007100ff0577ac */ /* 0x002e620008000800 */
[----:B--2---:R-:W-:Y:S01]  /*0b70*/  HFMA2 R3, -RZ, RZ, 0, 0 ;  /* 0x00000000ff037431 */ /* 0x004fe200000001ff */
[C---:B0-----:R-:W-:Y:S01]  /*0b80*/  ISETP.GE.U32.AND P1, PT, R14.reuse, 0x8, PT ;  /* 0x000000080e00780c */ /* 0x041fe20003f26070 */
[----:B------:R-:W-:Y:S01]  /*0b90*/  IMAD R2, R14, UR4, RZ ;  /* 0x000000040e027c24 */ /* 0x000fe2000f8e02ff */
[----:B------:R-:W-:-:S04]  /*0ba0*/  UIADD3 UR4, UPT, UPT, UR4, 0x1, URZ ;  /* 0x0000000104047890 */ /* 0x000fc8000fffe0ff */
[----:B-1----:R-:W-:-:S07]  /*0bb0*/  UISETP.NE.AND UP0, UPT, UR4, UR5, UPT ;  /* 0x000000050400728c */ /* 0x002fce000bf05270 */
[----:B---3--:R-:W-:Y:S05]  /*0bc0*/  @!P1 BRA `(.L_x_18) ;  /* 0x0000000000409947 */ /* 0x008fea0003800000 */
[----:B------:R-:W0:Y:S01]  /*0bd0*/  LDC.64 R6, c[0x0][0x3a0] ;  /* 0x0000e800ff067b82 */ /* 0x000e220000000a00 */
[----:B------:R-:W-:-:S05]  /*0be0*/  UMOV UR5, URZ ;  /* 0x000000ff00057c82 */ /* 0x000fca0008000000 */
.L_x_19:
[----:B-1----:R-:W-:Y:S01]  /*0bf0*/  IADD3 R5, PT, PT, R2, UR5, RZ ;  /* 0x0000000502057c10 */ /* 0x002fe2000fffe0ff */
[----:B------:R-:W-:-:S04]  /*0c00*/  UIADD3 UR5, UPT, UPT, UR5, 0x8, URZ ;  /* 0x0000000805057890 */ /* 0x000fc8000fffe0ff */
[----:B0-----:R-:W-:Y:S02]  /*0c10*/  IMAD.WIDE.U32 R4, R5, 0x4, R6 ;  /* 0x0000000405047825 */ /* 0x001fe400078e0006 */
[----:B------:R-:W-:-:S03]  /*0c20*/  ISETP.NE.AND P1, PT, R0, UR5, PT ;  /* 0x0000000500007c0c */ /* 0x000fc6000bf25270 */
        /* <DEDUP_REMOVED lines=8> */
[----:B------:R-:W-:Y:S05]  /*0cb0*/  @P1 BRA `(.L_x_19) ;  /* 0xfffffffc00cc1947 */ /* 0x000fea000383ffff */
[----:B------:R-:W-:-:S07]  /*0cc0*/  IMAD.MOV.U32 R3, RZ, RZ, R0 ;  /* 0x000000ffff037224 */ /* 0x000fce00078e0000 */
.L_x_18:
[----:B------:R-:W-:-:S13]  /*0cd0*/  ISETP.NE.AND P1, PT, R10, RZ, PT ;  /* 0x000000ff0a00720c */ /* 0x000fda0003f25270 */
[----:B------:R-:W-:Y:S05]  /*0ce0*/  @!P1 BRA `(.L_x_20) ;  /* 0x0000000000889947 */ /* 0x000fea0003800000 */
[----:B------:R-:W-:Y:S01]  /*0cf0*/  ISETP.NE.AND P1, PT, R11, RZ, PT ;  /* 0x000000ff0b00720c */ /* 0x000fe20003f25270 */
[----:B------:R-:W-:-:S12]  /*0d00*/  @!P0 BRA `(.L_x_21) ;  /* 0x0000000000348947 */ /* 0x000fd80003800000 */
[----:B------:R-:W0:Y:S01]  /*0d10*/  LDC.64 R12, c[0x0][0x3a0] ;  /* 0x0000e800ff0c7b82 */ /* 0x000e220000000a00 */
[CC--:B------:R-:W-:Y:S02]  /*0d20*/  IADD3 R8, P2, PT, R2.reuse, R3.reuse, RZ ;  /* 0x0000000302087210 */ /* 0x0c0fe40007f5e0ff */
[----:B------:R-:W-:Y:S02]  /*0d30*/  IADD3 R7, PT, PT, R2, R3, RZ ;  /* 0x0000000302077210 */ /* 0x000fe40007ffe0ff */
[----:B------:R-:W-:Y:S02]  /*0d40*/  IADD3.X R9, PT, PT, RZ, RZ, RZ, P2, !PT ;  /* 0x000000ffff097210 */ /* 0x000fe400017fe4ff */
[----:B------:R-:W-:Y:S01]  /*0d50*/  IADD3 R3, PT, PT, R3, 0x4, RZ ;  /* 0x0000000403037810 */ /* 0x000fe20007ffe0ff */
[----:B-1----:R-:W1:Y:S01]  /*0d60*/  LDC.64 R4, c[0x0][0x3a0] ;  /* 0x0000e800ff047b82 */ /* 0x002e620000000a00 */
[----:B0-----:R-:W-:Y:S01]  /*0d70*/  LEA R6, P2, R8, R12, 0x2 ;  /* 0x0000000c08067211 */ /* 0x001fe200078410ff */
[----:B-1----:R-:W-:-:S03]  /*0d80*/  IMAD.WIDE.U32 R4, R7, 0x4, R4 ;  /* 0x0000000407047825 */ /* 0x002fc600078e0004 */
[----:B------:R-:W-:Y:S02]  /*0d90*/  LEA.HI.X R7, R8, R13, R9, 0x2, P2 ;  /* 0x0000000d08077211 */ /* 0x000fe400010f1409 */
[----:B------:R0:W-:Y:S04]  /*0da0*/  STG.E desc[UR12][R4.64], RZ ;  /* 0x000000ff04007986 */ /* 0x0001e8000c10190c */
[----:B------:R0:W-:Y:S04]  /*0db0*/  STG.E desc[UR12][R6.64+0x4], RZ ;  /* 0x000004ff06007986 */ /* 0x0001e8000c10190c */
[----:B------:R0:W-:Y:S04]  /*0dc0*/  STG.E desc[UR12][R6.64+0x8], RZ ;  /* 0x000008ff06007986 */ /* 0x0001e8000c10190c */
[----:B------:R0:W-:Y:S02]  /*0dd0*/  STG.E desc[UR12][R6.64+0xc], RZ ;  /* 0x00000cff06007986 */ /* 0x0001e4000c10190c */
.L_x_21:
[----:B------:R-:W-:Y:S05]  /*0de0*/  @!P1 BRA `(.L_x_20) ;  /* 0x0000000000489947 */ /* 0x000fea0003800000 */
[----:B------:R-:W-:Y:S02]  /*0df0*/  LOP3.LUT P1, RZ, R14, 0x1, RZ, 0xc0, !PT ;  /* 0x000000010eff7812 */ /* 0x000fe4000782c0ff */
[----:B------:R-:W-:-:S11]  /*0e00*/  ISETP.NE.AND P2, PT, R11, 0x1, PT ;  /* 0x000000010b00780c */ /* 0x000fd60003f45270 */
[----:B------:R-:W2:Y:S02]  /*0e10*/  @P1 LDC.64 R8, c[0x0][0x3a0] ;  /* 0x0000e800ff081b82 */ /* 0x000ea40000000a00 */
[----:B------:R-:W-:Y:S05]  /*0e20*/  @!P2 BRA `(.L_x_22) ;  /* 0x00000000002ca947 */ /* 0x000fea0003800000 */
[----:B------:R-:W3:Y:S01]  /*0e30*/  LDC.64 R14, c[0x0][0x3a0] ;  /* 0x0000e800ff0e7b82 */ /* 0x000ee20000000a00 */
[C---:B------:R-:W-:Y:S01]  /*0e40*/  IADD3 R12, P2, PT, R2.reuse, R3, RZ ;  /* 0x00000003020c7210 */ /* 0x040fe20007f5e0ff */
[----:B0-----:R-:W-:Y:S01]  /*0e50*/  IMAD.IADD R7, R2, 0x1, R3 ;  /* 0x0000000102077824 */ /* 0x001fe200078e0203 */
[----:B------:R-:W-:Y:S02]  /*0e60*/  IADD3 R3, PT, PT, R3, 0x2, RZ ;  /* 0x0000000203037810 */ /* 0x000fe40007ffe0ff */
[----:B------:R-:W-:-:S03]  /*0e70*/  IADD3.X R13, PT, PT, RZ, RZ, RZ, P2, !PT ;  /* 0x000000ffff0d7210 */ /* 0x000fc600017fe4ff */
[----:B-1----:R-:W0:Y:S01]  /*0e80*/  LDC.64 R4, c[0x0][0x3a0] ;  /* 0x0000e800ff047b82 */ /* 0x002e220000000a00 */
[----:B---3--:R-:W-:Y:S01]  /*0e90*/  LEA R6, P2, R12, R14, 0x2 ;  /* 0x0000000e0c067211 */ /* 0x008fe200078410ff */
[----:B0-----:R-:W-:-:S03]  /*0ea0*/  IMAD.WIDE.U32 R4, R7, 0x4, R4 ;  /* 0x0000000407047825 */ /* 0x001fc600078e0004 */
[----:B------:R-:W-:Y:S02]  /*0eb0*/  LEA.HI.X R7, R12, R15, R13, 0x2, P2 ;  /* 0x0000000f0c077211 */ /* 0x000fe400010f140d */
[----:B------:R3:W-:Y:S04]  /*0ec0*/  STG.E desc[UR12][R4.64], RZ ;  /* 0x000000ff04007986 */ /* 0x0007e8000c10190c */
[----:B------:R3:W-:Y:S03]  /*0ed0*/  STG.E desc[UR12][R6.64+0x4], RZ ;  /* 0x000004ff06007986 */ /* 0x0007e6000c10190c */
.L_x_22:
[----:B------:R-:W-:-:S05]  /*0ee0*/  @P1 IADD3 R3, PT, PT, R2, R3, RZ ;  /* 0x0000000302031210 */ /* 0x000fca0007ffe0ff */
[----:B--2---:R-:W-:-:S05]  /*0ef0*/  @P1 IMAD.WIDE.U32 R2, R3, 0x4, R8 ;  /* 0x0000000403021825 */ /* 0x004fca00078e0008 */
[----:B------:R2:W-:Y:S02]  /*0f00*/  @P1 STG.E desc[UR12][R2.64], RZ ;  /* 0x000000ff02001986 */ /* 0x0005e4000c10190c */
.L_x_20:
[----:B------:R-:W-:Y:S05]  /*0f10*/  BRA.U UP0, `(.L_x_23) ;  /* 0xfffffffd000c7547 */ /* 0x000fea000b83ffff */
[----:B------:R-:W-:Y:S05]  /*0f20*/  EXIT ;  /* 0x000000000000794d */ /* 0x000fea0003800000 */
.L_x_24:
        /* <DEDUP_REMOVED lines=13> */
.L_x_26:


//--------------------- .nv.shared.reserved.0     --------------------------
	.section	.nv.shared.reserved.0,"aw",@nobits
	.weak		__nv_reservedSMEM_offset_0_alias
	.size		__nv_reservedSMEM_offset_0_alias, 0, 64
	.other		__nv_reservedSMEM_offset_0_alias,@"STO_CUDA_RESERVED_SHARED STV_DEFAULT"
__nv_reservedSMEM_offset_0_alias:
	.zero		0
	.zero		64


//--------------------- .nv.constant0._Z13mmul_d_threadPfiiS_iS_ --------------------------
	.section	.nv.constant0._Z13mmul_d_threadPfiiS_iS_,"a",@progbits
	.sectionflags	@""
	.align	4
.nv.constant0._Z13mmul_d_threadPfiiS_iS_:
	.zero		936


//--------------------- .nv.constant0._Z6mmul_dPfiiS_iS_ --------------------------
	.section	.nv.constant0._Z6mmul_dPfiiS_iS_,"a",@progbits
	.sectionflags	@""
	.align	4
.nv.constant0._Z6mmul_dPfiiS_iS_:
	.zero		936


//--------------------- SYMBOLS --------------------------

	.type		.nv.reservedSmem.offset0,@object
	.size		.nv.reservedSmem.offset0,0x4
